//
// Generated by NVIDIA NVVM Compiler
//
// Compiler Build ID: CL-36424714
// Cuda compilation tools, release 13.0, V13.0.88
// Based on NVVM 20.0.0
//

.version 9.0
.target sm_100
.address_size 64

	// .globl	_Z19init_curand_state_kP17curandStateXORWOW
.global .align 4 .b8 precalc_xorwow_matrix[102400];
.global .align 4 .b8 precalc_xorwow_offset_matrix[102400];
.global .align 4 .b8 mrg32k3aM1[2304];
.global .align 4 .b8 mrg32k3aM2[2304];
.global .align 4 .b8 mrg32k3aM1SubSeq[2016];
.global .align 4 .b8 mrg32k3aM2SubSeq[2016];
.global .align 4 .b8 mrg32k3aM1Seq[2304];
.global .align 4 .b8 mrg32k3aM2Seq[2304];
.const .align 8 .b8 __cr_lgamma_table[72];
.global .align 4 .b8 sigmad[80];
.global .align 4 .b8 thetad[80];
.global .align 4 .b8 kappad[80];
.global .align 4 .b8 strd[32];

.visible .entry _Z19init_curand_state_kP17curandStateXORWOW(
	.param .u64 .ptr .align 1 _Z19init_curand_state_kP17curandStateXORWOW_param_0
)
{
	.reg .pred 	%p<24>;
	.reg .b32 	%r<406>;
	.reg .b64 	%rd<18>;

	ld.param.u64 	%rd8, [_Z19init_curand_state_kP17curandStateXORWOW_param_0];
	cvta.to.global.u64 	%rd9, %rd8;
	mov.u32 	%r182, %ntid.x;
	mov.u32 	%r183, %ctaid.x;
	mov.u32 	%r184, %tid.x;
	mad.lo.s32 	%r185, %r182, %r183, %r184;
	cvt.s64.s32 	%rd17, %r185;
	mul.wide.s32 	%rd10, %r185, 48;
	add.s64 	%rd2, %rd9, %rd10;
	mov.b32 	%r186, 1478573778;
	mov.b32 	%r187, 716983765;
	st.global.v2.u32 	[%rd2], {%r187, %r186};
	mov.b32 	%r188, -123459836;
	mov.b32 	%r189, 1163863128;
	st.global.v2.u32 	[%rd2+8], {%r189, %r188};
	mov.b32 	%r190, 1360900310;
	mov.b32 	%r191, -589760388;
	st.global.v2.u32 	[%rd2+16], {%r191, %r190};
	setp.eq.s32 	%p1, %r185, 0;
	@%p1 bra 	$L__BB0_42;
	mov.b32 	%r312, 0;
	mov.u64 	%rd12, precalc_xorwow_matrix;
$L__BB0_2:
	and.b64  	%rd4, %rd17, 3;
	setp.eq.s64 	%p2, %rd4, 0;
	@%p2 bra 	$L__BB0_41;
	mul.wide.u32 	%rd11, %r312, 3200;
	add.s64 	%rd5, %rd12, %rd11;
	cvt.u32.u64 	%r2, %rd4;
	mov.b32 	%r313, 0;
$L__BB0_4:
	mov.b32 	%r326, 0;
	mov.u32 	%r327, %r326;
	mov.u32 	%r328, %r326;
	mov.u32 	%r329, %r326;
	mov.u32 	%r330, %r326;
	mov.u32 	%r319, %r326;
$L__BB0_5:
	mul.wide.u32 	%rd13, %r319, 4;
	add.s64 	%rd14, %rd2, %rd13;
	ld.global.u32 	%r10, [%rd14+4];
	shl.b32 	%r11, %r319, 5;
	mov.b32 	%r325, 0;
$L__BB0_6:
	.pragma "nounroll";
	shr.u32 	%r196, %r10, %r325;
	and.b32  	%r197, %r196, 1;
	setp.eq.b32 	%p3, %r197, 1;
	not.pred 	%p4, %p3;
	add.s32 	%r198, %r11, %r325;
	mul.lo.s32 	%r199, %r198, 5;
	mul.wide.u32 	%rd15, %r199, 4;
	add.s64 	%rd6, %rd5, %rd15;
	@%p4 bra 	$L__BB0_8;
	ld.global.u32 	%r200, [%rd6];
	xor.b32  	%r330, %r330, %r200;
	ld.global.u32 	%r201, [%rd6+4];
	xor.b32  	%r329, %r329, %r201;
	ld.global.u32 	%r202, [%rd6+8];
	xor.b32  	%r328, %r328, %r202;
	ld.global.u32 	%r203, [%rd6+12];
	xor.b32  	%r327, %r327, %r203;
	ld.global.u32 	%r204, [%rd6+16];
	xor.b32  	%r326, %r326, %r204;
$L__BB0_8:
	and.b32  	%r206, %r196, 2;
	setp.eq.s32 	%p5, %r206, 0;
	@%p5 bra 	$L__BB0_10;
	ld.global.u32 	%r207, [%rd6+20];
	xor.b32  	%r330, %r330, %r207;
	ld.global.u32 	%r208, [%rd6+24];
	xor.b32  	%r329, %r329, %r208;
	ld.global.u32 	%r209, [%rd6+28];
	xor.b32  	%r328, %r328, %r209;
	ld.global.u32 	%r210, [%rd6+32];
	xor.b32  	%r327, %r327, %r210;
	ld.global.u32 	%r211, [%rd6+36];
	xor.b32  	%r326, %r326, %r211;
$L__BB0_10:
	and.b32  	%r213, %r196, 4;
	setp.eq.s32 	%p6, %r213, 0;
	@%p6 bra 	$L__BB0_12;
	ld.global.u32 	%r214, [%rd6+40];
	xor.b32  	%r330, %r330, %r214;
	ld.global.u32 	%r215, [%rd6+44];
	xor.b32  	%r329, %r329, %r215;
	ld.global.u32 	%r216, [%rd6+48];
	xor.b32  	%r328, %r328, %r216;
	ld.global.u32 	%r217, [%rd6+52];
	xor.b32  	%r327, %r327, %r217;
	ld.global.u32 	%r218, [%rd6+56];
	xor.b32  	%r326, %r326, %r218;
$L__BB0_12:
	and.b32  	%r220, %r196, 8;
	setp.eq.s32 	%p7, %r220, 0;
	@%p7 bra 	$L__BB0_14;
	ld.global.u32 	%r221, [%rd6+60];
	xor.b32  	%r330, %r330, %r221;
	ld.global.u32 	%r222, [%rd6+64];
	xor.b32  	%r329, %r329, %r222;
	ld.global.u32 	%r223, [%rd6+68];
	xor.b32  	%r328, %r328, %r223;
	ld.global.u32 	%r224, [%rd6+72];
	xor.b32  	%r327, %r327, %r224;
	ld.global.u32 	%r225, [%rd6+76];
	xor.b32  	%r326, %r326, %r225;
$L__BB0_14:
	and.b32  	%r227, %r196, 16;
	setp.eq.s32 	%p8, %r227, 0;
	@%p8 bra 	$L__BB0_16;
	ld.global.u32 	%r228, [%rd6+80];
	xor.b32  	%r330, %r330, %r228;
	ld.global.u32 	%r229, [%rd6+84];
	xor.b32  	%r329, %r329, %r229;
	ld.global.u32 	%r230, [%rd6+88];
	xor.b32  	%r328, %r328, %r230;
	ld.global.u32 	%r231, [%rd6+92];
	xor.b32  	%r327, %r327, %r231;
	ld.global.u32 	%r232, [%rd6+96];
	xor.b32  	%r326, %r326, %r232;
$L__BB0_16:
	and.b32  	%r234, %r196, 32;
	setp.eq.s32 	%p9, %r234, 0;
	@%p9 bra 	$L__BB0_18;
	ld.global.u32 	%r235, [%rd6+100];
	xor.b32  	%r330, %r330, %r235;
	ld.global.u32 	%r236, [%rd6+104];
	xor.b32  	%r329, %r329, %r236;
	ld.global.u32 	%r237, [%rd6+108];
	xor.b32  	%r328, %r328, %r237;
	ld.global.u32 	%r238, [%rd6+112];
	xor.b32  	%r327, %r327, %r238;
	ld.global.u32 	%r239, [%rd6+116];
	xor.b32  	%r326, %r326, %r239;
$L__BB0_18:
	and.b32  	%r241, %r196, 64;
	setp.eq.s32 	%p10, %r241, 0;
	@%p10 bra 	$L__BB0_20;
	ld.global.u32 	%r242, [%rd6+120];
	xor.b32  	%r330, %r330, %r242;
	ld.global.u32 	%r243, [%rd6+124];
	xor.b32  	%r329, %r329, %r243;
	ld.global.u32 	%r244, [%rd6+128];
	xor.b32  	%r328, %r328, %r244;
	ld.global.u32 	%r245, [%rd6+132];
	xor.b32  	%r327, %r327, %r245;
	ld.global.u32 	%r246, [%rd6+136];
	xor.b32  	%r326, %r326, %r246;
$L__BB0_20:
	and.b32  	%r248, %r196, 128;
	setp.eq.s32 	%p11, %r248, 0;
	@%p11 bra 	$L__BB0_22;
	ld.global.u32 	%r249, [%rd6+140];
	xor.b32  	%r330, %r330, %r249;
	ld.global.u32 	%r250, [%rd6+144];
	xor.b32  	%r329, %r329, %r250;
	ld.global.u32 	%r251, [%rd6+148];
	xor.b32  	%r328, %r328, %r251;
	ld.global.u32 	%r252, [%rd6+152];
	xor.b32  	%r327, %r327, %r252;
	ld.global.u32 	%r253, [%rd6+156];
	xor.b32  	%r326, %r326, %r253;
$L__BB0_22:
	and.b32  	%r255, %r196, 256;
	setp.eq.s32 	%p12, %r255, 0;
	@%p12 bra 	$L__BB0_24;
	ld.global.u32 	%r256, [%rd6+160];
	xor.b32  	%r330, %r330, %r256;
	ld.global.u32 	%r257, [%rd6+164];
	xor.b32  	%r329, %r329, %r257;
	ld.global.u32 	%r258, [%rd6+168];
	xor.b32  	%r328, %r328, %r258;
	ld.global.u32 	%r259, [%rd6+172];
	xor.b32  	%r327, %r327, %r259;
	ld.global.u32 	%r260, [%rd6+176];
	xor.b32  	%r326, %r326, %r260;
$L__BB0_24:
	and.b32  	%r262, %r196, 512;
	setp.eq.s32 	%p13, %r262, 0;
	@%p13 bra 	$L__BB0_26;
	ld.global.u32 	%r263, [%rd6+180];
	xor.b32  	%r330, %r330, %r263;
	ld.global.u32 	%r264, [%rd6+184];
	xor.b32  	%r329, %r329, %r264;
	ld.global.u32 	%r265, [%rd6+188];
	xor.b32  	%r328, %r328, %r265;
	ld.global.u32 	%r266, [%rd6+192];
	xor.b32  	%r327, %r327, %r266;
	ld.global.u32 	%r267, [%rd6+196];
	xor.b32  	%r326, %r326, %r267;
$L__BB0_26:
	and.b32  	%r269, %r196, 1024;
	setp.eq.s32 	%p14, %r269, 0;
	@%p14 bra 	$L__BB0_28;
	ld.global.u32 	%r270, [%rd6+200];
	xor.b32  	%r330, %r330, %r270;
	ld.global.u32 	%r271, [%rd6+204];
	xor.b32  	%r329, %r329, %r271;
	ld.global.u32 	%r272, [%rd6+208];
	xor.b32  	%r328, %r328, %r272;
	ld.global.u32 	%r273, [%rd6+212];
	xor.b32  	%r327, %r327, %r273;
	ld.global.u32 	%r274, [%rd6+216];
	xor.b32  	%r326, %r326, %r274;
$L__BB0_28:
	and.b32  	%r276, %r196, 2048;
	setp.eq.s32 	%p15, %r276, 0;
	@%p15 bra 	$L__BB0_30;
	ld.global.u32 	%r277, [%rd6+220];
	xor.b32  	%r330, %r330, %r277;
	ld.global.u32 	%r278, [%rd6+224];
	xor.b32  	%r329, %r329, %r278;
	ld.global.u32 	%r279, [%rd6+228];
	xor.b32  	%r328, %r328, %r279;
	ld.global.u32 	%r280, [%rd6+232];
	xor.b32  	%r327, %r327, %r280;
	ld.global.u32 	%r281, [%rd6+236];
	xor.b32  	%r326, %r326, %r281;
$L__BB0_30:
	and.b32  	%r283, %r196, 4096;
	setp.eq.s32 	%p16, %r283, 0;
	@%p16 bra 	$L__BB0_32;
	ld.global.u32 	%r284, [%rd6+240];
	xor.b32  	%r330, %r330, %r284;
	ld.global.u32 	%r285, [%rd6+244];
	xor.b32  	%r329, %r329, %r285;
	ld.global.u32 	%r286, [%rd6+248];
	xor.b32  	%r328, %r328, %r286;
	ld.global.u32 	%r287, [%rd6+252];
	xor.b32  	%r327, %r327, %r287;
	ld.global.u32 	%r288, [%rd6+256];
	xor.b32  	%r326, %r326, %r288;
$L__BB0_32:
	and.b32  	%r290, %r196, 8192;
	setp.eq.s32 	%p17, %r290, 0;
	@%p17 bra 	$L__BB0_34;
	ld.global.u32 	%r291, [%rd6+260];
	xor.b32  	%r330, %r330, %r291;
	ld.global.u32 	%r292, [%rd6+264];
	xor.b32  	%r329, %r329, %r292;
	ld.global.u32 	%r293, [%rd6+268];
	xor.b32  	%r328, %r328, %r293;
	ld.global.u32 	%r294, [%rd6+272];
	xor.b32  	%r327, %r327, %r294;
	ld.global.u32 	%r295, [%rd6+276];
	xor.b32  	%r326, %r326, %r295;
$L__BB0_34:
	and.b32  	%r297, %r196, 16384;
	setp.eq.s32 	%p18, %r297, 0;
	@%p18 bra 	$L__BB0_36;
	ld.global.u32 	%r298, [%rd6+280];
	xor.b32  	%r330, %r330, %r298;
	ld.global.u32 	%r299, [%rd6+284];
	xor.b32  	%r329, %r329, %r299;
	ld.global.u32 	%r300, [%rd6+288];
	xor.b32  	%r328, %r328, %r300;
	ld.global.u32 	%r301, [%rd6+292];
	xor.b32  	%r327, %r327, %r301;
	ld.global.u32 	%r302, [%rd6+296];
	xor.b32  	%r326, %r326, %r302;
$L__BB0_36:
	and.b32  	%r304, %r196, 32768;
	setp.eq.s32 	%p19, %r304, 0;
	@%p19 bra 	$L__BB0_38;
	ld.global.u32 	%r305, [%rd6+300];
	xor.b32  	%r330, %r330, %r305;
	ld.global.u32 	%r306, [%rd6+304];
	xor.b32  	%r329, %r329, %r306;
	ld.global.u32 	%r307, [%rd6+308];
	xor.b32  	%r328, %r328, %r307;
	ld.global.u32 	%r308, [%rd6+312];
	xor.b32  	%r327, %r327, %r308;
	ld.global.u32 	%r309, [%rd6+316];
	xor.b32  	%r326, %r326, %r309;
$L__BB0_38:
	add.s32 	%r325, %r325, 16;
	setp.ne.s32 	%p20, %r325, 32;
	@%p20 bra 	$L__BB0_6;
	mad.lo.s32 	%r310, %r319, -31, %r11;
	add.s32 	%r319, %r310, 1;
	setp.ne.s32 	%p21, %r319, 5;
	@%p21 bra 	$L__BB0_5;
	st.global.u32 	[%rd2+4], %r330;
	st.global.u32 	[%rd2+8], %r329;
	st.global.u32 	[%rd2+12], %r328;
	st.global.u32 	[%rd2+16], %r327;
	st.global.u32 	[%rd2+20], %r326;
	add.s32 	%r313, %r313, 1;
	setp.lt.u32 	%p22, %r313, %r2;
	@%p22 bra 	$L__BB0_4;
$L__BB0_41:
	shr.u64 	%rd7, %rd17, 2;
	add.s32 	%r312, %r312, 1;
	setp.gt.u64 	%p23, %rd17, 3;
	mov.u64 	%rd17, %rd7;
	@%p23 bra 	$L__BB0_2;
$L__BB0_42:
	mov.b32 	%r311, 0;
	st.global.v2.u32 	[%rd2+24], {%r311, %r311};
	st.global.u32 	[%rd2+32], %r311;
	mov.b64 	%rd16, 0;
	st.global.u64 	[%rd2+40], %rd16;
	ret;

}
	// .globl	_Z5MC_VGffiP17curandStateXORWOWPfS1_
.visible .entry _Z5MC_VGffiP17curandStateXORWOWPfS1_(
	.param .f32 _Z5MC_VGffiP17curandStateXORWOWPfS1__param_0,
	.param .f32 _Z5MC_VGffiP17curandStateXORWOWPfS1__param_1,
	.param .u32 _Z5MC_VGffiP17curandStateXORWOWPfS1__param_2,
	.param .u64 .ptr .align 1 _Z5MC_VGffiP17curandStateXORWOWPfS1__param_3,
	.param .u64 .ptr .align 1 _Z5MC_VGffiP17curandStateXORWOWPfS1__param_4,
	.param .u64 .ptr .align 1 _Z5MC_VGffiP17curandStateXORWOWPfS1__param_5
)
{
	.reg .pred 	%p<48>;
	.reg .b32 	%r<261>;
	.reg .b32 	%f<282>;
	.reg .b64 	%rd<26>;
	.reg .b64 	%fd<2>;

	ld.param.f32 	%f54, [_Z5MC_VGffiP17curandStateXORWOWPfS1__param_0];
	ld.param.f32 	%f52, [_Z5MC_VGffiP17curandStateXORWOWPfS1__param_1];
	ld.param.u32 	%r82, [_Z5MC_VGffiP17curandStateXORWOWPfS1__param_2];
	ld.param.u64 	%rd4, [_Z5MC_VGffiP17curandStateXORWOWPfS1__param_3];
	cvta.to.global.u64 	%rd5, %rd4;
	mov.u32 	%r83, %ntid.x;
	mov.u32 	%r84, %ctaid.x;
	mov.u32 	%r85, %tid.x;
	mad.lo.s32 	%r1, %r83, %r84, %r85;
	mul.wide.s32 	%rd6, %r1, 48;
	add.s64 	%rd1, %rd5, %rd6;
	ld.global.v2.u32 	{%r239, %r238}, [%rd1];
	ld.global.v2.u32 	{%r237, %r250}, [%rd1+8];
	ld.global.v2.u32 	{%r249, %r248}, [%rd1+16];
	ld.global.v2.u32 	{%r221, %r9}, [%rd1+24];
	ld.global.f32 	%f275, [%rd1+32];
	ld.global.f64 	%fd1, [%rd1+40];
	shr.s32 	%r86, %r1, 31;
	shr.u32 	%r87, %r86, 29;
	add.s32 	%r88, %r1, %r87;
	shr.s32 	%r89, %r88, 3;
	mul.hi.s32 	%r90, %r89, 1717986919;
	shr.u32 	%r91, %r90, 31;
	shr.s32 	%r92, %r90, 3;
	add.s32 	%r93, %r92, %r91;
	mul.lo.s32 	%r94, %r93, 20;
	sub.s32 	%r95, %r89, %r94;
	mul.wide.s32 	%rd7, %r95, 4;
	mov.u64 	%rd8, kappad;
	add.s64 	%rd9, %rd8, %rd7;
	ld.global.f32 	%f2, [%rd9];
	mul.hi.s32 	%r96, %r1, 1717986919;
	shr.u32 	%r97, %r96, 31;
	shr.s32 	%r98, %r96, 6;
	add.s32 	%r99, %r98, %r97;
	mul.hi.s32 	%r100, %r99, 1717986919;
	shr.u32 	%r101, %r100, 31;
	shr.s32 	%r102, %r100, 3;
	add.s32 	%r103, %r102, %r101;
	mul.lo.s32 	%r104, %r103, 20;
	sub.s32 	%r105, %r99, %r104;
	mul.wide.s32 	%rd10, %r105, 4;
	mov.u64 	%rd11, thetad;
	add.s64 	%rd12, %rd11, %rd10;
	ld.global.f32 	%f55, [%rd12];
	mul.hi.s32 	%r106, %r1, 1374389535;
	shr.u32 	%r107, %r106, 31;
	shr.s32 	%r108, %r106, 10;
	add.s32 	%r109, %r108, %r107;
	mul.hi.s32 	%r110, %r109, 1717986919;
	shr.u32 	%r111, %r110, 31;
	shr.s32 	%r112, %r110, 3;
	add.s32 	%r113, %r112, %r111;
	mul.lo.s32 	%r114, %r113, 20;
	sub.s32 	%r115, %r109, %r114;
	mul.wide.s32 	%rd13, %r115, 4;
	mov.u64 	%rd14, sigmad;
	add.s64 	%rd15, %rd14, %rd13;
	ld.global.f32 	%f3, [%rd15];
	mul.f32 	%f4, %f2, %f55;
	div.rn.f32 	%f5, %f54, %f2;
	div.rn.f32 	%f56, %f52, %f54;
	cvt.rzi.s32.f32 	%r11, %f56;
	setp.lt.s32 	%p1, %r82, 1;
	mov.f32 	%f280, 0f00000000;
	mov.f32 	%f281, %f280;
	@%p1 bra 	$L__BB1_31;
	and.b32  	%r120, %r88, -8;
	sub.s32 	%r121, %r1, %r120;
	mul.wide.s32 	%rd16, %r121, 4;
	mov.u64 	%rd17, strd;
	add.s64 	%rd18, %rd17, %rd16;
	ld.global.f32 	%f6, [%rd18];
	add.f32 	%f7, %f5, 0fBF800000;
	fma.rn.f32 	%f8, %f5, 0f40400000, 0fBF400000;
	rcp.rn.f32 	%f9, %f5;
	mul.f32 	%f58, %f9, 0f3F000000;
	cvt.rzi.f32.f32 	%f59, %f58;
	add.f32 	%f60, %f59, %f59;
	sub.f32 	%f61, %f9, %f60;
	abs.f32 	%f10, %f61;
	abs.f32 	%f11, %f9;
	mov.f32 	%f62, 0f3F800000;
	sub.f32 	%f63, %f62, %f5;
	rcp.rn.f32 	%f12, %f63;
	mul.f32 	%f64, %f12, 0f3F000000;
	cvt.rzi.f32.f32 	%f65, %f64;
	add.f32 	%f66, %f65, %f65;
	sub.f32 	%f67, %f12, %f66;
	abs.f32 	%f13, %f67;
	abs.f32 	%f14, %f12;
	mul.f32 	%f68, %f2, %f3;
	mul.f32 	%f69, %f3, %f68;
	mul.f32 	%f70, %f69, 0f3F000000;
	sub.f32 	%f71, %f62, %f4;
	sub.f32 	%f72, %f71, %f70;
	lg2.approx.f32 	%f73, %f72;
	mul.f32 	%f74, %f73, 0f3F317218;
	div.rn.f32 	%f75, %f74, %f2;
	mul.f32 	%f15, %f52, %f75;
	mov.f32 	%f281, 0f00000000;
	mov.b32 	%r206, 0;
	mov.f32 	%f280, %f281;
$L__BB1_2:
	setp.lt.s32 	%p2, %r11, 1;
	mov.f32 	%f278, 0f00000000;
	@%p2 bra 	$L__BB1_30;
	mov.f32 	%f278, 0f00000000;
	mov.b32 	%r214, 0;
	mov.u32 	%r236, %r250;
	mov.u32 	%r235, %r249;
	mov.u32 	%r234, %r248;
$L__BB1_4:
	setp.le.f32 	%p3, %f5, 0f00000000;
	mov.f32 	%f274, 0f00000000;
	@%p3 bra 	$L__BB1_27;
	setp.lt.f32 	%p4, %f5, 0f3F800000;
	@%p4 bra 	$L__BB1_11;
	add.s32 	%r228, %r239, 362437;
	mov.u32 	%r232, %r237;
	mov.u32 	%r233, %r238;
$L__BB1_7:
	mov.u32 	%r238, %r236;
	mov.u32 	%r237, %r235;
	mov.u32 	%r236, %r234;
	shr.u32 	%r123, %r233, 2;
	xor.b32  	%r124, %r123, %r233;
	shl.b32 	%r125, %r236, 4;
	shl.b32 	%r126, %r124, 1;
	xor.b32  	%r127, %r125, %r126;
	xor.b32  	%r128, %r127, %r236;
	xor.b32  	%r235, %r128, %r124;
	add.s32 	%r129, %r228, %r235;
	cvt.rn.f32.u32 	%f79, %r129;
	fma.rn.f32 	%f80, %f79, 0f2F800000, 0f2F000000;
	shr.u32 	%r130, %r232, 2;
	xor.b32  	%r131, %r130, %r232;
	shl.b32 	%r132, %r235, 4;
	shl.b32 	%r133, %r131, 1;
	xor.b32  	%r134, %r133, %r132;
	xor.b32  	%r135, %r134, %r131;
	xor.b32  	%r234, %r135, %r235;
	mov.f32 	%f81, 0f3F800000;
	sub.f32 	%f82, %f81, %f80;
	mul.f32 	%f35, %f80, %f82;
	div.rn.f32 	%f83, %f8, %f35;
	sqrt.rn.f32 	%f84, %f83;
	add.f32 	%f85, %f80, 0fBF000000;
	mul.f32 	%f36, %f84, %f85;
	add.f32 	%f274, %f7, %f36;
	setp.ltu.f32 	%p5, %f274, 0f00000000;
	@%p5 bra 	$L__BB1_10;
	add.s32 	%r136, %r228, %r234;
	add.s32 	%r137, %r136, 362437;
	cvt.rn.f32.u32 	%f86, %r137;
	fma.rn.f32 	%f87, %f86, 0f2F800000, 0f2F000000;
	mul.f32 	%f88, %f35, 0f42800000;
	mul.f32 	%f89, %f35, %f88;
	mul.f32 	%f90, %f35, %f89;
	mul.f32 	%f91, %f87, %f90;
	mul.f32 	%f92, %f87, %f91;
	mul.f32 	%f38, %f87, %f92;
	add.f32 	%f93, %f36, %f36;
	mul.f32 	%f94, %f36, %f93;
	div.rn.f32 	%f95, %f94, %f274;
	mov.f32 	%f96, 0f3F800000;
	sub.f32 	%f97, %f96, %f95;
	setp.le.f32 	%p6, %f38, %f97;
	@%p6 bra 	$L__BB1_26;
	lg2.approx.f32 	%f98, %f38;
	mul.f32 	%f99, %f98, 0f3F317218;
	div.rn.f32 	%f100, %f274, %f7;
	lg2.approx.f32 	%f101, %f100;
	mul.f32 	%f102, %f101, 0f3F317218;
	mul.f32 	%f103, %f7, %f102;
	sub.f32 	%f104, %f103, %f36;
	add.f32 	%f105, %f104, %f104;
	setp.le.f32 	%p7, %f99, %f105;
	@%p7 bra 	$L__BB1_26;
$L__BB1_10:
	add.s32 	%r228, %r228, 724874;
	mov.u32 	%r232, %r237;
	mov.u32 	%r233, %r238;
	bra.uni 	$L__BB1_7;
$L__BB1_11:
	mov.u32 	%r222, %r234;
	mov.u32 	%r223, %r235;
	mov.u32 	%r224, %r236;
	mov.u32 	%r225, %r237;
$L__BB1_12:
	mov.u32 	%r34, %r239;
	mov.u32 	%r33, %r238;
	mov.u32 	%r32, %r225;
	mov.u32 	%r238, %r224;
	mov.u32 	%r225, %r223;
	mov.u32 	%r224, %r222;
	setp.eq.f32 	%p8, %f9, 0f00000000;
	shr.u32 	%r138, %r33, 2;
	xor.b32  	%r139, %r138, %r33;
	shl.b32 	%r140, %r224, 4;
	shl.b32 	%r141, %r139, 1;
	xor.b32  	%r142, %r140, %r141;
	xor.b32  	%r143, %r142, %r224;
	xor.b32  	%r223, %r143, %r139;
	add.s32 	%r144, %r34, %r223;
	add.s32 	%r145, %r144, 362437;
	cvt.rn.f32.u32 	%f107, %r145;
	fma.rn.f32 	%f21, %f107, 0f2F800000, 0f2F000000;
	shr.u32 	%r146, %r32, 2;
	xor.b32  	%r147, %r146, %r32;
	shl.b32 	%r148, %r223, 4;
	shl.b32 	%r149, %r147, 1;
	xor.b32  	%r150, %r149, %r148;
	xor.b32  	%r151, %r150, %r147;
	xor.b32  	%r222, %r151, %r223;
	add.s32 	%r239, %r34, 724874;
	add.s32 	%r152, %r222, %r239;
	cvt.rn.f32.u32 	%f108, %r152;
	fma.rn.f32 	%f22, %f108, 0f2F800000, 0f2F000000;
	abs.f32 	%f23, %f21;
	setp.eq.f32 	%p9, %f21, 0f3F800000;
	or.pred  	%p10, %p9, %p8;
	mov.f32 	%f272, 0f3F800000;
	@%p10 bra 	$L__BB1_18;
	setp.num.f32 	%p11, %f11, %f11;
	setp.num.f32 	%p12, %f23, %f23;
	and.pred  	%p13, %p12, %p11;
	@%p13 bra 	$L__BB1_15;
	add.rn.f32 	%f272, %f21, %f9;
	bra.uni 	$L__BB1_18;
$L__BB1_15:
	setp.neu.f32 	%p14, %f21, 0f00000000;
	setp.neu.f32 	%p15, %f23, 0f7F800000;
	and.pred  	%p16, %p14, %p15;
	@%p16 bra 	$L__BB1_17;
	setp.neu.f32 	%p23, %f10, 0f3F800000;
	add.f32 	%f164, %f21, %f21;
	mov.b32 	%r162, %f164;
	and.b32  	%r163, %r162, 2147483647;
	mov.b32 	%f165, %r163;
	selp.f32 	%f272, %f165, %f164, %p23;
	bra.uni 	$L__BB1_18;
$L__BB1_17:
	setp.lt.f32 	%p17, %f23, 0f00800000;
	mul.f32 	%f109, %f23, 0f4B800000;
	selp.f32 	%f110, %f109, %f23, %p17;
	mov.b32 	%r153, %f110;
	add.s32 	%r154, %r153, -1060439283;
	and.b32  	%r155, %r154, -8388608;
	sub.s32 	%r156, %r153, %r155;
	mov.b32 	%f111, %r156;
	cvt.rn.f32.s32 	%f112, %r155;
	selp.f32 	%f113, 0fC1C00000, 0f00000000, %p17;
	fma.rn.f32 	%f114, %f112, 0f34000000, %f113;
	add.f32 	%f115, %f111, 0fBF800000;
	add.f32 	%f116, %f111, 0f3F800000;
	rcp.approx.ftz.f32 	%f117, %f116;
	add.f32 	%f118, %f115, %f115;
	mul.f32 	%f119, %f118, %f117;
	mul.f32 	%f120, %f119, %f119;
	neg.f32 	%f121, %f119;
	sub.f32 	%f122, %f115, %f119;
	add.f32 	%f123, %f122, %f122;
	fma.rn.f32 	%f124, %f121, %f115, %f123;
	mul.rn.f32 	%f125, %f117, %f124;
	fma.rn.f32 	%f126, %f120, 0f3A2C32E4, 0f3B52E7DB;
	fma.rn.f32 	%f127, %f126, %f120, 0f3C93BB73;
	fma.rn.f32 	%f128, %f127, %f120, 0f3DF6384F;
	mul.rn.f32 	%f129, %f128, %f120;
	fma.rn.f32 	%f130, %f119, 0f3FB8AA3B, %f114;
	mul.f32 	%f131, %f129, 0f40400000;
	sub.f32 	%f132, %f114, %f130;
	fma.rn.f32 	%f133, %f119, 0f3FB8AA3B, %f132;
	fma.rn.f32 	%f134, %f125, 0f3FB8AA3B, %f133;
	fma.rn.f32 	%f135, %f119, 0f32A55E34, %f134;
	fma.rn.f32 	%f136, %f131, %f125, %f135;
	fma.rn.f32 	%f137, %f129, %f119, %f136;
	add.rn.f32 	%f138, %f130, %f137;
	mul.rn.f32 	%f139, %f138, %f9;
	cvt.rni.f32.f32 	%f140, %f139;
	sub.f32 	%f141, %f139, %f140;
	neg.f32 	%f142, %f139;
	fma.rn.f32 	%f143, %f138, %f9, %f142;
	neg.f32 	%f144, %f130;
	add.rn.f32 	%f145, %f138, %f144;
	neg.f32 	%f146, %f145;
	add.rn.f32 	%f147, %f137, %f146;
	fma.rn.f32 	%f148, %f147, %f9, %f143;
	add.f32 	%f149, %f141, %f148;
	setp.gt.f32 	%p18, %f140, 0f00000000;
	selp.b32 	%r157, 0, -2097152000, %p18;
	setp.eq.f32 	%p19, %f11, 0f7F800000;
	setp.eq.f32 	%p20, %f21, 0fBF800000;
	setp.lt.f32 	%p21, %f139, 0f00000000;
	selp.f32 	%f150, 0f00000000, 0f7F800000, %p21;
	abs.f32 	%f151, %f139;
	setp.gt.f32 	%p22, %f151, 0f43180000;
	cvt.rzi.s32.f32 	%r158, %f140;
	shl.b32 	%r159, %r158, 23;
	sub.s32 	%r160, %r159, %r157;
	mov.b32 	%f152, %r160;
	add.s32 	%r161, %r157, 2130706432;
	mov.b32 	%f153, %r161;
	fma.rn.f32 	%f154, %f149, 0f391FCB8E, 0f3AAF85ED;
	fma.rn.f32 	%f155, %f154, %f149, 0f3C1D9856;
	fma.rn.f32 	%f156, %f155, %f149, 0f3D6357BB;
	fma.rn.f32 	%f157, %f156, %f149, 0f3E75FDEC;
	fma.rn.f32 	%f158, %f157, %f149, 0f3F317218;
	fma.rn.f32 	%f159, %f158, %f149, 0f3F800000;
	mul.f32 	%f160, %f159, %f153;
	mul.f32 	%f161, %f160, %f152;
	selp.f32 	%f162, %f150, %f161, %p22;
	selp.f32 	%f163, 0f3F800000, %f162, %p19;
	selp.f32 	%f272, %f163, %f162, %p20;
$L__BB1_18:
	setp.eq.f32 	%p24, %f12, 0f00000000;
	abs.f32 	%f28, %f22;
	setp.eq.f32 	%p25, %f22, 0f3F800000;
	or.pred  	%p26, %p25, %p24;
	mov.f32 	%f273, 0f3F800000;
	@%p26 bra 	$L__BB1_24;
	setp.num.f32 	%p27, %f14, %f14;
	setp.num.f32 	%p28, %f28, %f28;
	and.pred  	%p29, %p28, %p27;
	@%p29 bra 	$L__BB1_21;
	add.rn.f32 	%f273, %f22, %f12;
	bra.uni 	$L__BB1_24;
$L__BB1_21:
	setp.neu.f32 	%p30, %f22, 0f00000000;
	setp.neu.f32 	%p31, %f28, 0f7F800000;
	and.pred  	%p32, %p30, %p31;
	@%p32 bra 	$L__BB1_23;
	setp.lt.f32 	%p39, %f12, 0f00000000;
	setp.neu.f32 	%p40, %f13, 0f3F800000;
	add.f32 	%f222, %f22, %f22;
	mov.b32 	%r173, %f222;
	xor.b32  	%r174, %r173, 2139095040;
	selp.b32 	%r175, %r174, %r173, %p39;
	and.b32  	%r176, %r175, 2147483647;
	selp.b32 	%r177, %r176, %r175, %p40;
	mov.b32 	%f273, %r177;
	bra.uni 	$L__BB1_24;
$L__BB1_23:
	setp.lt.f32 	%p33, %f28, 0f00800000;
	mul.f32 	%f167, %f28, 0f4B800000;
	selp.f32 	%f168, %f167, %f28, %p33;
	mov.b32 	%r164, %f168;
	add.s32 	%r165, %r164, -1060439283;
	and.b32  	%r166, %r165, -8388608;
	sub.s32 	%r167, %r164, %r166;
	mov.b32 	%f169, %r167;
	cvt.rn.f32.s32 	%f170, %r166;
	selp.f32 	%f171, 0fC1C00000, 0f00000000, %p33;
	fma.rn.f32 	%f172, %f170, 0f34000000, %f171;
	add.f32 	%f173, %f169, 0fBF800000;
	add.f32 	%f174, %f169, 0f3F800000;
	rcp.approx.ftz.f32 	%f175, %f174;
	add.f32 	%f176, %f173, %f173;
	mul.f32 	%f177, %f176, %f175;
	mul.f32 	%f178, %f177, %f177;
	neg.f32 	%f179, %f177;
	sub.f32 	%f180, %f173, %f177;
	add.f32 	%f181, %f180, %f180;
	fma.rn.f32 	%f182, %f179, %f173, %f181;
	mul.rn.f32 	%f183, %f175, %f182;
	fma.rn.f32 	%f184, %f178, 0f3A2C32E4, 0f3B52E7DB;
	fma.rn.f32 	%f185, %f184, %f178, 0f3C93BB73;
	fma.rn.f32 	%f186, %f185, %f178, 0f3DF6384F;
	mul.rn.f32 	%f187, %f186, %f178;
	fma.rn.f32 	%f188, %f177, 0f3FB8AA3B, %f172;
	mul.f32 	%f189, %f187, 0f40400000;
	sub.f32 	%f190, %f172, %f188;
	fma.rn.f32 	%f191, %f177, 0f3FB8AA3B, %f190;
	fma.rn.f32 	%f192, %f183, 0f3FB8AA3B, %f191;
	fma.rn.f32 	%f193, %f177, 0f32A55E34, %f192;
	fma.rn.f32 	%f194, %f189, %f183, %f193;
	fma.rn.f32 	%f195, %f187, %f177, %f194;
	add.rn.f32 	%f196, %f188, %f195;
	mul.rn.f32 	%f197, %f196, %f12;
	cvt.rni.f32.f32 	%f198, %f197;
	sub.f32 	%f199, %f197, %f198;
	neg.f32 	%f200, %f197;
	fma.rn.f32 	%f201, %f196, %f12, %f200;
	neg.f32 	%f202, %f188;
	add.rn.f32 	%f203, %f196, %f202;
	neg.f32 	%f204, %f203;
	add.rn.f32 	%f205, %f195, %f204;
	fma.rn.f32 	%f206, %f205, %f12, %f201;
	add.f32 	%f207, %f199, %f206;
	setp.gt.f32 	%p34, %f198, 0f00000000;
	selp.b32 	%r168, 0, -2097152000, %p34;
	setp.eq.f32 	%p35, %f14, 0f7F800000;
	setp.eq.f32 	%p36, %f22, 0fBF800000;
	setp.lt.f32 	%p37, %f197, 0f00000000;
	selp.f32 	%f208, 0f00000000, 0f7F800000, %p37;
	abs.f32 	%f209, %f197;
	setp.gt.f32 	%p38, %f209, 0f43180000;
	cvt.rzi.s32.f32 	%r169, %f198;
	shl.b32 	%r170, %r169, 23;
	sub.s32 	%r171, %r170, %r168;
	mov.b32 	%f210, %r171;
	add.s32 	%r172, %r168, 2130706432;
	mov.b32 	%f211, %r172;
	fma.rn.f32 	%f212, %f207, 0f391FCB8E, 0f3AAF85ED;
	fma.rn.f32 	%f213, %f212, %f207, 0f3C1D9856;
	fma.rn.f32 	%f214, %f213, %f207, 0f3D6357BB;
	fma.rn.f32 	%f215, %f214, %f207, 0f3E75FDEC;
	fma.rn.f32 	%f216, %f215, %f207, 0f3F317218;
	fma.rn.f32 	%f217, %f216, %f207, 0f3F800000;
	mul.f32 	%f218, %f217, %f211;
	mul.f32 	%f219, %f218, %f210;
	selp.f32 	%f220, %f208, %f219, %p38;
	selp.f32 	%f221, 0f3F800000, %f220, %p35;
	selp.f32 	%f273, %f221, %f220, %p36;
$L__BB1_24:
	add.f32 	%f33, %f272, %f273;
	setp.gtu.f32 	%p41, %f33, 0f3F800000;
	@%p41 bra 	$L__BB1_12;
	shr.u32 	%r178, %r238, 2;
	xor.b32  	%r179, %r178, %r238;
	shl.b32 	%r180, %r222, 4;
	shl.b32 	%r181, %r179, 1;
	xor.b32  	%r182, %r181, %r180;
	xor.b32  	%r183, %r182, %r179;
	xor.b32  	%r234, %r183, %r222;
	add.s32 	%r239, %r34, 1087311;
	add.s32 	%r184, %r234, %r239;
	cvt.rn.f32.u32 	%f223, %r184;
	fma.rn.f32 	%f224, %f223, 0f2F800000, 0f2F000000;
	lg2.approx.f32 	%f225, %f224;
	mul.f32 	%f226, %f225, 0fBF317218;
	div.rn.f32 	%f227, %f272, %f33;
	mul.f32 	%f274, %f227, %f226;
	mov.u32 	%r235, %r222;
	mov.u32 	%r236, %r223;
	mov.u32 	%r237, %r224;
	mov.u32 	%r238, %r225;
	bra.uni 	$L__BB1_27;
$L__BB1_26:
	add.s32 	%r239, %r228, 362437;
$L__BB1_27:
	setp.eq.s32 	%p42, %r221, 1;
	mov.b32 	%r221, 0;
	mov.u32 	%r248, %r234;
	mov.u32 	%r249, %r235;
	mov.u32 	%r250, %r236;
	mov.f32 	%f276, %f275;
	@%p42 bra 	$L__BB1_29;
	shr.u32 	%r187, %r238, 2;
	xor.b32  	%r188, %r187, %r238;
	shl.b32 	%r189, %r234, 4;
	shl.b32 	%r190, %r188, 1;
	xor.b32  	%r191, %r189, %r190;
	xor.b32  	%r192, %r191, %r234;
	xor.b32  	%r249, %r192, %r188;
	add.s32 	%r193, %r239, %r249;
	add.s32 	%r194, %r193, 362437;
	shr.u32 	%r195, %r237, 2;
	xor.b32  	%r196, %r195, %r237;
	shl.b32 	%r197, %r249, 4;
	shl.b32 	%r198, %r196, 1;
	xor.b32  	%r199, %r198, %r197;
	xor.b32  	%r200, %r199, %r196;
	xor.b32  	%r248, %r200, %r249;
	add.s32 	%r239, %r239, 724874;
	add.s32 	%r201, %r248, %r239;
	cvt.rn.f32.u32 	%f228, %r194;
	fma.rn.f32 	%f229, %f228, 0f2F800000, 0f2F000000;
	cvt.rn.f32.u32 	%f230, %r201;
	fma.rn.f32 	%f231, %f230, 0f30C90FDB, 0f30490FDB;
	setp.lt.f32 	%p43, %f229, 0f00800000;
	mul.f32 	%f232, %f229, 0f4B000000;
	selp.f32 	%f233, %f232, %f229, %p43;
	selp.f32 	%f234, 0fC1B80000, 0f00000000, %p43;
	mov.b32 	%r202, %f233;
	add.s32 	%r203, %r202, -1059760811;
	and.b32  	%r204, %r203, -8388608;
	sub.s32 	%r205, %r202, %r204;
	mov.b32 	%f235, %r205;
	cvt.rn.f32.s32 	%f236, %r204;
	fma.rn.f32 	%f237, %f236, 0f34000000, %f234;
	add.f32 	%f238, %f235, 0fBF800000;
	fma.rn.f32 	%f239, %f238, 0fBE055027, 0f3E1039F6;
	fma.rn.f32 	%f240, %f239, %f238, 0fBDF8CDCC;
	fma.rn.f32 	%f241, %f240, %f238, 0f3E0F2955;
	fma.rn.f32 	%f242, %f241, %f238, 0fBE2AD8B9;
	fma.rn.f32 	%f243, %f242, %f238, 0f3E4CED0B;
	fma.rn.f32 	%f244, %f243, %f238, 0fBE7FFF22;
	fma.rn.f32 	%f245, %f244, %f238, 0f3EAAAA78;
	fma.rn.f32 	%f246, %f245, %f238, 0fBF000000;
	mul.f32 	%f247, %f238, %f246;
	fma.rn.f32 	%f248, %f247, %f238, %f238;
	fma.rn.f32 	%f249, %f237, 0f3F317218, %f248;
	setp.gt.u32 	%p44, %r202, 2139095039;
	fma.rn.f32 	%f250, %f233, 0f7F800000, 0f7F800000;
	selp.f32 	%f251, %f250, %f249, %p44;
	setp.eq.f32 	%p45, %f233, 0f00000000;
	mul.f32 	%f252, %f251, 0fC0000000;
	selp.f32 	%f253, 0f7F800000, %f252, %p45;
	sqrt.rn.f32 	%f254, %f253;
	sin.approx.f32 	%f255, %f231;
	cos.approx.f32 	%f256, %f231;
	mul.f32 	%f276, %f254, %f255;
	mul.f32 	%f275, %f254, %f256;
	mov.b32 	%r221, 1;
	mov.u32 	%r250, %r234;
	mov.u32 	%r237, %r235;
	mov.u32 	%r238, %r236;
	mov.u32 	%r236, %r250;
	mov.u32 	%r235, %r249;
	mov.u32 	%r234, %r248;
$L__BB1_29:
	mul.f32 	%f257, %f3, %f276;
	mul.f32 	%f258, %f2, %f274;
	sqrt.rn.f32 	%f259, %f258;
	mul.f32 	%f260, %f257, %f259;
	fma.rn.f32 	%f261, %f4, %f274, %f260;
	add.f32 	%f278, %f278, %f261;
	add.s32 	%r214, %r214, 1;
	setp.ne.s32 	%p46, %r214, %r11;
	@%p46 bra 	$L__BB1_4;
$L__BB1_30:
	add.f32 	%f262, %f15, %f278;
	mul.f32 	%f263, %f262, 0f3FB8AA3B;
	ex2.approx.f32 	%f264, %f263;
	sub.f32 	%f265, %f264, %f6;
	max.f32 	%f266, %f265, 0f00000000;
	add.f32 	%f280, %f280, %f266;
	fma.rn.f32 	%f281, %f266, %f266, %f281;
	add.s32 	%r206, %r206, 1;
	setp.ne.s32 	%p47, %r206, %r82;
	@%p47 bra 	$L__BB1_2;
$L__BB1_31:
	ld.param.u64 	%rd25, [_Z5MC_VGffiP17curandStateXORWOWPfS1__param_5];
	ld.param.u64 	%rd24, [_Z5MC_VGffiP17curandStateXORWOWPfS1__param_4];
	cvta.to.global.u64 	%rd19, %rd24;
	cvta.to.global.u64 	%rd20, %rd25;
	mul.wide.s32 	%rd21, %r1, 4;
	add.s64 	%rd22, %rd19, %rd21;
	st.global.f32 	[%rd22], %f280;
	add.s64 	%rd23, %rd20, %rd21;
	st.global.f32 	[%rd23], %f281;
	st.global.v2.u32 	[%rd1], {%r239, %r238};
	st.global.v2.u32 	[%rd1+8], {%r237, %r250};
	st.global.v2.u32 	[%rd1+16], {%r249, %r248};
	st.global.v2.u32 	[%rd1+24], {%r221, %r9};
	st.global.f32 	[%rd1+32], %f275;
	st.global.f64 	[%rd1+40], %fd1;
	ret;

}


// ===== COMPILED SASS (sm_100) =====

	.target	sm_100

	.elftype	@"ET_EXEC"


//--------------------- .note.nv.tkinfo           --------------------------
	.section	.note.nv.tkinfo,"",@"SHT_NOTE"
	.sectionflags	@"SHF_NOTE_NV_TKINFO"
	.tkinfo
        /*0018*/ 	.word	0x00000002
        /*0030*/ 	.string	""
        /*0030*/ 	.string	"ptxas"
        /*0030*/ 	.string	"Cuda compilation tools, release 13.0, V13.0.88"
        /*0030*/ 	.string	"Build cuda_13.0.r13.0/compiler.36424714_0"
        /*0030*/ 	.string	"-arch sm_100 -m 64 "



//--------------------- .note.nv.cuinfo           --------------------------
	.section	.note.nv.cuinfo,"",@"SHT_NOTE"
	.sectionflags	@"SHF_NOTE_NV_CUINFO"
        /*0018*/ 	.short	0x0002
        /*001a*/ 	.short	0x0064
        /*001c*/ 	.short	0x0082
	.zero		2


//--------------------- .nv.info                  --------------------------
	.section	.nv.info,"",@"SHT_CUDA_INFO"
	.align	4


	//----- nvinfo : EIATTR_REGCOUNT
	.align		4
        /*0000*/ 	.byte	0x04, 0x2f
        /*0002*/ 	.short	(.L_14 - .L_13)
	.align		4
.L_13:
        /*0004*/ 	.word	index@(_Z19init_curand_state_kP17curandStateXORWOW)
        /*0008*/ 	.word	0x0000001f


	//----- nvinfo : EIATTR_FRAME_SIZE
	.align		4
.L_14:
        /*000c*/ 	.byte	0x04, 0x11
        /*000e*/ 	.short	(.L_16 - .L_15)
	.align		4
.L_15:
        /*0010*/ 	.word	index@(_Z19init_curand_state_kP17curandStateXORWOW)
        /*0014*/ 	.word	0x00000000


	//----- nvinfo : EIATTR_REGCOUNT
	.align		4
.L_16:
        /*0018*/ 	.byte	0x04, 0x2f
        /*001a*/ 	.short	(.L_18 - .L_17)
	.align		4
.L_17:
        /*001c*/ 	.word	index@(_Z5MC_VGffiP17curandStateXORWOWPfS1_)
        /*0020*/ 	.word	0x00000030


	//----- nvinfo : EIATTR_FRAME_SIZE
	.align		4
.L_18:
        /*0024*/ 	.byte	0x04, 0x11
        /*0026*/ 	.short	(.L_20 - .L_19)
	.align		4
.L_19:
        /*0028*/ 	.word	index@($__internal_2_$__cuda_sm3x_div_rn_noftz_f32_slowpath)
        /*002c*/ 	.word	0x00000000


	//----- nvinfo : EIATTR_FRAME_SIZE
	.align		4
.L_20:
        /*0030*/ 	.byte	0x04, 0x11
        /*0032*/ 	.short	(.L_22 - .L_21)
	.align		4
.L_21:
        /*0034*/ 	.word	index@($__internal_1_$__cuda_sm20_sqrt_rn_f32_slowpath)
        /*0038*/ 	.word	0x00000000


	//----- nvinfo : EIATTR_FRAME_SIZE
	.align		4
.L_22:
        /*003c*/ 	.byte	0x04, 0x11
        /*003e*/ 	.short	(.L_24 - .L_23)
	.align		4
.L_23:
        /*0040*/ 	.word	index@($__internal_0_$__cuda_sm20_rcp_rn_f32_slowpath)
        /*0044*/ 	.word	0x00000000


	//----- nvinfo : EIATTR_FRAME_SIZE
	.align		4
.L_24:
        /*0048*/ 	.byte	0x04, 0x11
        /*004a*/ 	.short	(.L_26 - .L_25)
	.align		4
.L_25:
        /*004c*/ 	.word	index@(_Z5MC_VGffiP17curandStateXORWOWPfS1_)
        /*0050*/ 	.word	0x00000000


	//----- nvinfo : EIATTR_MIN_STACK_SIZE
	.align		4
.L_26:
        /*0054*/ 	.byte	0x04, 0x12
        /*0056*/ 	.short	(.L_28 - .L_27)
	.align		4
.L_27:
        /*0058*/ 	.word	index@(_Z5MC_VGffiP17curandStateXORWOWPfS1_)
        /*005c*/ 	.word	0x00000000


	//----- nvinfo : EIATTR_MIN_STACK_SIZE
	.align		4
.L_28:
        /*0060*/ 	.byte	0x04, 0x12
        /*0062*/ 	.short	(.L_30 - .L_29)
	.align		4
.L_29:
        /*0064*/ 	.word	index@(_Z19init_curand_state_kP17curandStateXORWOW)
        /*0068*/ 	.word	0x00000000
.L_30:


//--------------------- .nv.compat                --------------------------
	.section	.nv.compat,"",@"SHT_CUDA_COMPAT_INFO"
	.align	4
        /*0000*/ 	.byte	0x02, 0x09, 0x00, 0x00, 0x02, 0x02, 0x01, 0x00, 0x02, 0x05, 0x05, 0x00, 0x03, 0x07, 0x01, 0x01
        /*0010*/ 	.byte	0x02, 0x03, 0x00, 0x00, 0x02, 0x06, 0x01, 0x00, 0x04, 0x0b, 0x08, 0x00, 0x01, 0x00, 0x00, 0x00
        /*0020*/ 	.byte	0x00, 0x00, 0x00, 0x00


//--------------------- .nv.info._Z5MC_VGffiP17curandStateXORWOWPfS1_ --------------------------
	.section	.nv.info._Z5MC_VGffiP17curandStateXORWOWPfS1_,"",@"SHT_CUDA_INFO"
	.sectionflags	@""
	.align	4


	//----- nvinfo : EIATTR_CUDA_API_VERSION
	.align		4
        /*0000*/ 	.byte	0x04, 0x37
        /*0002*/ 	.short	(.L_32 - .L_31)
.L_31:
        /*0004*/ 	.word	0x00000082


	//----- nvinfo : EIATTR_KPARAM_INFO
	.align		4
.L_32:
        /*0008*/ 	.byte	0x04, 0x17
        /*000a*/ 	.short	(.L_34 - .L_33)
.L_33:
        /*000c*/ 	.word	0x00000000
        /*0010*/ 	.short	0x0005
        /*0012*/ 	.short	0x0020
        /*0014*/ 	.byte	0x00, 0xf5, 0x21, 0x00


	//----- nvinfo : EIATTR_KPARAM_INFO
	.align		4
.L_34:
        /*0018*/ 	.byte	0x04, 0x17
        /*001a*/ 	.short	(.L_36 - .L_35)
.L_35:
        /*001c*/ 	.word	0x00000000
        /*0020*/ 	.short	0x0004
        /*0022*/ 	.short	0x0018
        /*0024*/ 	.byte	0x00, 0xf5, 0x21, 0x00


	//----- nvinfo : EIATTR_KPARAM_INFO
	.align		4
.L_36:
        /*0028*/ 	.byte	0x04, 0x17
        /*002a*/ 	.short	(.L_38 - .L_37)
.L_37:
        /*002c*/ 	.word	0x00000000
        /*0030*/ 	.short	0x0003
        /*0032*/ 	.short	0x0010
        /*0034*/ 	.byte	0x00, 0xf5, 0x21, 0x00


	//----- nvinfo : EIATTR_KPARAM_INFO
	.align		4
.L_38:
        /*0038*/ 	.byte	0x04, 0x17
        /*003a*/ 	.short	(.L_40 - .L_39)
.L_39:
        /*003c*/ 	.word	0x00000000
        /*0040*/ 	.short	0x0002
        /*0042*/ 	.short	0x0008
        /*0044*/ 	.byte	0x00, 0xf0, 0x11, 0x00


	//----- nvinfo : EIATTR_KPARAM_INFO
	.align		4
.L_40:
        /*0048*/ 	.byte	0x04, 0x17
        /*004a*/ 	.short	(.L_42 - .L_41)
.L_41:
        /*004c*/ 	.word	0x00000000
        /*0050*/ 	.short	0x0001
        /*0052*/ 	.short	0x0004
        /*0054*/ 	.byte	0x00, 0xf0, 0x11, 0x00


	//----- nvinfo : EIATTR_KPARAM_INFO
	.align		4
.L_42:
        /*0058*/ 	.byte	0x04, 0x17
        /*005a*/ 	.short	(.L_44 - .L_43)
.L_43:
        /*005c*/ 	.word	0x00000000
        /*0060*/ 	.short	0x0000
        /*0062*/ 	.short	0x0000
        /*0064*/ 	.byte	0x00, 0xf0, 0x11, 0x00


	//----- nvinfo : EIATTR_SPARSE_MMA_MASK
	.align		4
.L_44:
        /*0068*/ 	.byte	0x03, 0x50
        /*006a*/ 	.short	0x0000


	//----- nvinfo : EIATTR_MAXREG_COUNT
	.align		4
        /*006c*/ 	.byte	0x03, 0x1b
        /*006e*/ 	.short	0x00ff


	//----- nvinfo : EIATTR_MERCURY_ISA_VERSION
	.align		4
        /*0070*/ 	.byte	0x03, 0x5f
        /*0072*/ 	.short	0x0101


	//----- nvinfo : EIATTR_VRC_CTA_INIT_COUNT
	.align		4
        /*0074*/ 	.byte	0x02, 0x4a
	.zero		1
	.zero		1


	//----- nvinfo : EIATTR_EXIT_INSTR_OFFSETS
	.align		4
        /*0078*/ 	.byte	0x04, 0x1c
        /*007a*/ 	.short	(.L_46 - .L_45)


	//   ....[0]....
.L_45:
        /*007c*/ 	.word	0x00002960


	//----- nvinfo : EIATTR_CRS_STACK_SIZE
	.align		4
.L_46:
        /*0080*/ 	.byte	0x04, 0x1e
        /*0082*/ 	.short	(.L_48 - .L_47)
.L_47:
        /*0084*/ 	.word	0x00000000


	//----- nvinfo : EIATTR_CBANK_PARAM_SIZE
	.align		4
.L_48:
        /*0088*/ 	.byte	0x03, 0x19
        /*008a*/ 	.short	0x0028


	//----- nvinfo : EIATTR_PARAM_CBANK
	.align		4
        /*008c*/ 	.byte	0x04, 0x0a
        /*008e*/ 	.short	(.L_50 - .L_49)
	.align		4
.L_49:
        /*0090*/ 	.word	index@(.nv.constant0._Z5MC_VGffiP17curandStateXORWOWPfS1_)
        /*0094*/ 	.short	0x0380
        /*0096*/ 	.short	0x0028


	//----- nvinfo : EIATTR_SW_WAR
	.align		4
.L_50:
        /*0098*/ 	.byte	0x04, 0x36
        /*009a*/ 	.short	(.L_52 - .L_51)
.L_51:
        /*009c*/ 	.word	0x00000008
.L_52:


//--------------------- .nv.info._Z19init_curand_state_kP17curandStateXORWOW --------------------------
	.section	.nv.info._Z19init_curand_state_kP17curandStateXORWOW,"",@"SHT_CUDA_INFO"
	.sectionflags	@""
	.align	4


	//----- nvinfo : EIATTR_CUDA_API_VERSION
	.align		4
        /*0000*/ 	.byte	0x04, 0x37
        /*0002*/ 	.short	(.L_54 - .L_53)
.L_53:
        /*0004*/ 	.word	0x00000082


	//----- nvinfo : EIATTR_KPARAM_INFO
	.align		4
.L_54:
        /*0008*/ 	.byte	0x04, 0x17
        /*000a*/ 	.short	(.L_56 - .L_55)
.L_55:
        /*000c*/ 	.word	0x00000000
        /*0010*/ 	.short	0x0000
        /*0012*/ 	.short	0x0000
        /*0014*/ 	.byte	0x00, 0xf5, 0x21, 0x00


	//----- nvinfo : EIATTR_SPARSE_MMA_MASK
	.align		4
.L_56:
        /*0018*/ 	.byte	0x03, 0x50
        /*001a*/ 	.short	0x0000


	//----- nvinfo : EIATTR_MAXREG_COUNT
	.align		4
        /*001c*/ 	.byte	0x03, 0x1b
        /*001e*/ 	.short	0x00ff


	//----- nvinfo : EIATTR_MERCURY_ISA_VERSION
	.align		4
        /*0020*/ 	.byte	0x03, 0x5f
        /*0022*/ 	.short	0x0101


	//----- nvinfo : EIATTR_VRC_CTA_INIT_COUNT
	.align		4
        /*0024*/ 	.byte	0x02, 0x4a
	.zero		1
	.zero		1


	//----- nvinfo : EIATTR_EXIT_INSTR_OFFSETS
	.align		4
        /*0028*/ 	.byte	0x04, 0x1c
        /*002a*/ 	.short	(.L_58 - .L_57)


	//   ....[0]....
.L_57:
        /*002c*/ 	.word	0x00000e80


	//----- nvinfo : EIATTR_CRS_STACK_SIZE
	.align		4
.L_58:
        /*0030*/ 	.byte	0x04, 0x1e
        /*0032*/ 	.short	(.L_60 - .L_59)
.L_59:
        /*0034*/ 	.word	0x00000000


	//----- nvinfo : EIATTR_CBANK_PARAM_SIZE
	.align		4
.L_60:
        /*0038*/ 	.byte	0x03, 0x19
        /*003a*/ 	.short	0x0008


	//----- nvinfo : EIATTR_PARAM_CBANK
	.align		4
        /*003c*/ 	.byte	0x04, 0x0a
        /*003e*/ 	.short	(.L_62 - .L_61)
	.align		4
.L_61:
        /*0040*/ 	.word	index@(.nv.constant0._Z19init_curand_state_kP17curandStateXORWOW)
        /*0044*/ 	.short	0x0380
        /*0046*/ 	.short	0x0008


	//----- nvinfo : EIATTR_SW_WAR
	.align		4
.L_62:
        /*0048*/ 	.byte	0x04, 0x36
        /*004a*/ 	.short	(.L_64 - .L_63)
.L_63:
        /*004c*/ 	.word	0x00000008
.L_64:


//--------------------- .nv.callgraph             --------------------------
	.section	.nv.callgraph,"",@"SHT_CUDA_CALLGRAPH"
	.align	4
	.sectionentsize	8
	.align		4
        /*0000*/ 	.word	0x00000000
	.align		4
        /*0004*/ 	.word	0xffffffff
	.align		4
        /*0008*/ 	.word	0x00000000
	.align		4
        /*000c*/ 	.word	0xfffffffe
	.align		4
        /*0010*/ 	.word	0x00000000
	.align		4
        /*0014*/ 	.word	0xfffffffd
	.align		4
        /*0018*/ 	.word	0x00000000
	.align		4
        /*001c*/ 	.word	0xfffffffc


//--------------------- .nv.constant4             --------------------------
	.section	.nv.constant4,"a",@progbits
	.align	8
	.align		8
.nv.constant4:
        /*0000*/ 	.dword	precalc_xorwow_matrix
	.align		8
        /*0008*/ 	.dword	precalc_xorwow_offset_matrix
	.align		8
        /*0010*/ 	.dword	mrg32k3aM1
	.align		8
        /*0018*/ 	.dword	mrg32k3aM2
	.align		8
        /*0020*/ 	.dword	mrg32k3aM1SubSeq
	.align		8
        /*0028*/ 	.dword	mrg32k3aM2SubSeq
	.align		8
        /*0030*/ 	.dword	mrg32k3aM1Seq
	.align		8
        /*0038*/ 	.dword	mrg32k3aM2Seq
	.align		8
        /*0040*/ 	.dword	sigmad
	.align		8
        /*0048*/ 	.dword	thetad
	.align		8
        /*0050*/ 	.dword	kappad
	.align		8
        /*0058*/ 	.dword	strd


//--------------------- .nv.constant3             --------------------------
	.section	.nv.constant3,"a",@progbits
	.align	8
.nv.constant3:
	.type		__cr_lgamma_table,@object
	.size		__cr_lgamma_table,(.L_8 - __cr_lgamma_table)
__cr_lgamma_table:
        /*0000*/ 	.byte	0x00, 0x00, 0x00, 0x00, 0x00, 0x00, 0x00, 0x00, 0x00, 0x00, 0x00, 0x00, 0x00, 0x00, 0x00, 0x00
        /*0010*/ 	.byte	0xef, 0x39, 0xfa, 0xfe, 0x42, 0x2e, 0xe6, 0x3f, 0x02, 0x20, 0x2a, 0xfa, 0x0b, 0xab, 0xfc, 0x3f
        /*0020*/ 	.byte	0xf9, 0x2c, 0x92, 0x7c, 0xa7, 0x6c, 0x09, 0x40, 0xc9, 0x79, 0x44, 0x3c, 0x64, 0x26, 0x13, 0x40
        /*0030*/ 	.byte	0xca, 0x01, 0xcf, 0x3a, 0x27, 0x51, 0x1a, 0x40, 0x30, 0xcc, 0x2d, 0xf3, 0xe1, 0x0c, 0x21, 0x40
        /*0040*/ 	.byte	0x0d, 0xb7, 0xfc, 0x82, 0x8e, 0x35, 0x25, 0x40
.L_8:


//--------------------- .text._Z5MC_VGffiP17curandStateXORWOWPfS1_ --------------------------
	.section	.text._Z5MC_VGffiP17curandStateXORWOWPfS1_,"ax",@progbits
	.align	128
        .global         _Z5MC_VGffiP17curandStateXORWOWPfS1_
        .type           _Z5MC_VGffiP17curandStateXORWOWPfS1_,@function
        .size           _Z5MC_VGffiP17curandStateXORWOWPfS1_,(.L_x_77 - _Z5MC_VGffiP17curandStateXORWOWPfS1_)
        .other          _Z5MC_VGffiP17curandStateXORWOWPfS1_,@"STO_CUDA_ENTRY STV_DEFAULT"
_Z5MC_VGffiP17curandStateXORWOWPfS1_:
.text._Z5MC_VGffiP17curandStateXORWOWPfS1_:
[----:B------:R-:W-:Y:S01]  /*0000*/  LDC R1, c[0x0][0x37c] ;  /* 0x0000df00ff017b82 */ /* 0x000fe20000000800 */
[----:B------:R-:W0:Y:S01]  /*0010*/  S2R R34, SR_CTAID.X ;  /* 0x0000000000227919 */ /* 0x000e220000002500 */
[----:B------:R-:W0:Y:S06]  /*0020*/  LDCU UR4, c[0x0][0x360] ;  /* 0x00006c00ff0477ac */ /* 0x000e2c0008000800 */
[----:B------:R-:W1:Y:S01]  /*0030*/  LDC.64 R44, c[0x0][0x390] ;  /* 0x0000e400ff2c7b82 */ /* 0x000e620000000a00 */
[----:B------:R-:W0:Y:S01]  /*0040*/  S2R R3, SR_TID.X ;  /* 0x0000000000037919 */ /* 0x000e220000002100 */
[----:B------:R-:W2:Y:S01]  /*0050*/  LDCU.64 UR6, c[0x0][0x358] ;  /* 0x00006b00ff0677ac */ /* 0x000ea20008000a00 */
[----:B0-----:R-:W-:Y:S01]  /*0060*/  IMAD R34, R34, UR4, R3 ;  /* 0x0000000422227c24 */ /* 0x001fe2000f8e0203 */
[----:B------:R-:W0:Y:S04]  /*0070*/  LDCU UR4, c[0x0][0x380] ;  /* 0x00007000ff0477ac */ /* 0x000e280008000800 */
[----:B------:R-:W-:-:S04]  /*0080*/  SHF.R.S32.HI R3, RZ, 0x1f, R34 ;  /* 0x0000001fff037819 */ /* 0x000fc80000011422 */
[----:B------:R-:W-:Y:S02]  /*0090*/  LEA.HI R0, R3, R34, RZ, 0x3 ;  /* 0x0000002203007211 */ /* 0x000fe400078f18ff */
[----:B------:R-:W3:Y:S02]  /*00a0*/  LDC.64 R2, c[0x4][0x50] ;  /* 0x01001400ff027b82 */ /* 0x000ee40000000a00 */
[----:B------:R-:W-:-:S05]  /*00b0*/  SHF.R.S32.HI R4, RZ, 0x3, R0 ;  /* 0x00000003ff047819 */ /* 0x000fca0000011400 */
[----:B------:R-:W-:-:S05]  /*00c0*/  IMAD.HI R5, R4, 0x66666667, RZ ;  /* 0x6666666704057827 */ /* 0x000fca00078e02ff */
[----:B------:R-:W-:-:S04]  /*00d0*/  SHF.R.U32.HI R6, RZ, 0x1f, R5 ;  /* 0x0000001fff067819 */ /* 0x000fc80000011605 */
[----:B------:R-:W-:Y:S01]  /*00e0*/  LEA.HI.SX32 R5, R5, R6, 0x1d ;  /* 0x0000000605057211 */ /* 0x000fe200078feaff */
[----:B-1----:R-:W-:-:S04]  /*00f0*/  IMAD.WIDE R44, R34, 0x30, R44 ;  /* 0x00000030222c7825 */ /* 0x002fc800078e022c */
[----:B------:R-:W-:Y:S01]  /*0100*/  IMAD R5, R5, -0x14, R4 ;  /* 0xffffffec05057824 */ /* 0x000fe200078e0204 */
[----:B--2---:R-:W5:Y:S01]  /*0110*/  LDG.E R31, desc[UR6][R44.64+0x20] ;  /* 0x000020062c1f7981 */ /* 0x004f62000c1e1900 */
[----:B------:R-:W-:-:S03]  /*0120*/  IMAD.HI R4, R34, 0x66666667, RZ ;  /* 0x6666666722047827 */ /* 0x000fc600078e02ff */
[----:B------:R-:W5:Y:S01]  /*0130*/  LDG.E.64 R26, desc[UR6][R44.64+0x28] ;  /* 0x000028062c1a7981 */ /* 0x000f62000c1e1b00 */
[----:B---3--:R-:W-:Y:S01]  /*0140*/  IMAD.WIDE R2, R5, 0x4, R2 ;  /* 0x0000000405027825 */ /* 0x008fe200078e0202 */
[----:B------:R-:W-:Y:S02]  /*0150*/  SHF.R.U32.HI R5, RZ, 0x1f, R4 ;  /* 0x0000001fff057819 */ /* 0x000fe40000011604 */
[----:B------:R-:W5:Y:S01]  /*0160*/  LDG.E.64 R24, desc[UR6][R44.64] ;  /* 0x000000062c187981 */ /* 0x000f62000c1e1b00 */
[----:B------:R-:W-:Y:S01]  /*0170*/  IMAD.HI R6, R34, 0x51eb851f, RZ ;  /* 0x51eb851f22067827 */ /* 0x000fe200078e02ff */
[----:B------:R-:W-:Y:S02]  /*0180*/  LEA.HI.SX32 R8, R4, R5, 0x1a ;  /* 0x0000000504087211 */ /* 0x000fe400078fd2ff */
[----:B------:R1:W2:Y:S01]  /*0190*/  LDG.E R33, desc[UR6][R2.64] ;  /* 0x0000000602217981 */ /* 0x0002a2000c1e1900 */
[----:B------:R-:W3:Y:S01]  /*01a0*/  LDC.64 R4, c[0x4][0x48] ;  /* 0x01001200ff047b82 */ /* 0x000ee20000000a00 */
[----:B------:R-:W-:Y:S01]  /*01b0*/  SHF.R.U32.HI R7, RZ, 0x1f, R6 ;  /* 0x0000001fff077819 */ /* 0x000fe20000011606 */
[----:B------:R-:W-:Y:S01]  /*01c0*/  IMAD.HI R9, R8, 0x66666667, RZ ;  /* 0x6666666708097827 */ /* 0x000fe200078e02ff */
[----:B------:R-:W5:Y:S04]  /*01d0*/  LDG.E.64 R22, desc[UR6][R44.64+0x8] ;  /* 0x000008062c167981 */ /* 0x000f68000c1e1b00 */
[----:B------:R-:W-:Y:S01]  /*01e0*/  SHF.R.U32.HI R10, RZ, 0x1f, R9 ;  /* 0x0000001fff0a7819 */ /* 0x000fe20000011609 */
[----:B------:R-:W5:Y:S03]  /*01f0*/  LDG.E.64 R20, desc[UR6][R44.64+0x10] ;  /* 0x000010062c147981 */ /* 0x000f66000c1e1b00 */
[----:B------:R-:W-:Y:S01]  /*0200*/  LEA.HI.SX32 R9, R9, R10, 0x1d ;  /* 0x0000000a09097211 */ /* 0x000fe200078feaff */
[----:B------:R-:W5:Y:S04]  /*0210*/  LDG.E.64 R18, desc[UR6][R44.64+0x18] ;  /* 0x000018062c127981 */ /* 0x000f68000c1e1b00 */
[----:B-1----:R-:W-:-:S04]  /*0220*/  IMAD R3, R9, -0x14, R8 ;  /* 0xffffffec09037824 */ /* 0x002fc800078e0208 */
[----:B---3--:R-:W-:-:S06]  /*0230*/  IMAD.WIDE R2, R3, 0x4, R4 ;  /* 0x0000000403027825 */ /* 0x008fcc00078e0204 */
[----:B------:R1:W3:Y:S01]  /*0240*/  LDG.E R2, desc[UR6][R2.64] ;  /* 0x0000000602027981 */ /* 0x0002e2000c1e1900 */
[----:B------:R-:W-:Y:S02]  /*0250*/  LEA.HI.SX32 R11, R6, R7, 0x16 ;  /* 0x00000007060b7211 */ /* 0x000fe400078fb2ff */
[----:B------:R-:W4:Y:S03]  /*0260*/  LDC.64 R6, c[0x4][0x40] ;  /* 0x01001000ff067b82 */ /* 0x000f260000000a00 */
[----:B------:R-:W-:-:S05]  /*0270*/  IMAD.HI R12, R11, 0x66666667, RZ ;  /* 0x666666670b0c7827 */ /* 0x000fca00078e02ff */
[----:B------:R-:W-:-:S04]  /*0280*/  SHF.R.U32.HI R13, RZ, 0x1f, R12 ;  /* 0x0000001fff0d7819 */ /* 0x000fc8000001160c */
[----:B------:R-:W-:-:S05]  /*0290*/  LEA.HI.SX32 R12, R12, R13, 0x1d ;  /* 0x0000000d0c0c7211 */ /* 0x000fca00078feaff */
[----:B------:R-:W-:-:S04]  /*02a0*/  IMAD R11, R12, -0x14, R11 ;  /* 0xffffffec0c0b7824 */ /* 0x000fc800078e020b */
[----:B----4-:R-:W-:Y:S01]  /*02b0*/  IMAD.WIDE R4, R11, 0x4, R6 ;  /* 0x000000040b047825 */ /* 0x010fe200078e0206 */
[----:B0-----:R-:W-:Y:S01]  /*02c0*/  MOV R6, UR4 ;  /* 0x0000000400067c02 */ /* 0x001fe20008000f00 */
[----:B------:R-:W-:Y:S03]  /*02d0*/  BSSY.RECONVERGENT B0, `(.L_x_0) ;  /* 0x0000011000007945 */ /* 0x000fe60003800200 */
[----:B------:R0:W5:Y:S01]  /*02e0*/  LDG.E R32, desc[UR6][R4.64] ;  /* 0x0000000604207981 */ /* 0x000162000c1e1900 */
[----:B--2---:R-:W2:Y:S08]  /*02f0*/  MUFU.RCP R30, R33 ;  /* 0x00000021001e7308 */ /* 0x004eb00000001000 */
[----:B------:R-:W4:Y:S01]  /*0300*/  FCHK P0, R6, R33 ;  /* 0x0000002106007302 */ /* 0x000f220000000000 */
[----:B--2---:R-:W-:-:S04]  /*0310*/  FFMA R7, -R33, R30, 1 ;  /* 0x3f80000021077423 */ /* 0x004fc8000000011e */
[----:B------:R-:W-:-:S04]  /*0320*/  FFMA R30, R30, R7, R30 ;  /* 0x000000071e1e7223 */ /* 0x000fc8000000001e */
[----:B-1----:R-:W-:-:S04]  /*0330*/  FFMA R3, R30, UR4, RZ ;  /* 0x000000041e037c23 */ /* 0x002fc800080000ff */
[C---:B0-----:R-:W-:Y:S01]  /*0340*/  FFMA R4, -R33.reuse, R3, UR4 ;  /* 0x0000000421047e23 */ /* 0x041fe20008000103 */
[----:B---3--:R-:W-:-:S03]  /*0350*/  FMUL R29, R33, R2 ;  /* 0x00000002211d7220 */ /* 0x008fc60000400000 */
[----:B------:R-:W-:Y:S01]  /*0360*/  FFMA R30, R30, R4, R3 ;  /* 0x000000041e1e7223 */ /* 0x000fe20000000003 */
[----:B----4-:R-:W-:Y:S06]  /*0370*/  @!P0 BRA `(.L_x_1) ;  /* 0x0000000000188947 */ /* 0x010fec0003800000 */
[----:B------:R-:W0:Y:S01]  /*0380*/  LDCU UR4, c[0x0][0x380] ;  /* 0x00007000ff0477ac */ /* 0x000e220008000800 */
[----:B------:R-:W-:Y:S01]  /*0390*/  IMAD.MOV.U32 R3, RZ, RZ, R33 ;  /* 0x000000ffff037224 */ /* 0x000fe200078e0021 */
[----:B------:R-:W-:Y:S02]  /*03a0*/  MOV R36, 0x3d0 ;  /* 0x000003d000247802 */ /* 0x000fe40000000f00 */
[----:B0-----:R-:W-:-:S07]  /*03b0*/  MOV R39, UR4 ;  /* 0x0000000400277c02 */ /* 0x001fce0008000f00 */
[----:B-----5:R-:W-:Y:S05]  /*03c0*/  CALL.REL.NOINC `($__internal_2_$__cuda_sm3x_div_rn_noftz_f32_slowpath) ;  /* 0x0000002800947944 */ /* 0x020fea0003c00000 */
[----:B------:R-:W-:-:S07]  /*03d0*/  IMAD.MOV.U32 R30, RZ, RZ, R3 ;  /* 0x000000ffff1e7224 */ /* 0x000fce00078e0003 */
.L_x_1:
[----:B------:R-:W-:Y:S05]  /*03e0*/  BSYNC.RECONVERGENT B0 ;  /* 0x0000000000007941 */ /* 0x000fea0003800200 */
.L_x_0:
[----:B------:R-:W0:Y:S02]  /*03f0*/  LDC.64 R6, c[0x0][0x380] ;  /* 0x0000e000ff067b82 */ /* 0x000e240000000a00 */
[----:B0-----:R-:W0:Y:S08]  /*0400*/  MUFU.RCP R3, R6 ;  /* 0x0000000600037308 */ /* 0x001e300000001000 */
[----:B------:R-:W1:Y:S01]  /*0410*/  FCHK P0, R7, R6 ;  /* 0x0000000607007302 */ /* 0x000e620000000000 */
[----:B0-----:R-:W-:-:S04]  /*0420*/  FFMA R2, R3, -R6, 1 ;  /* 0x3f80000003027423 */ /* 0x001fc80000000806 */
[----:B------:R-:W-:-:S04]  /*0430*/  FFMA R2, R3, R2, R3 ;  /* 0x0000000203027223 */ /* 0x000fc80000000003 */
[----:B------:R-:W-:-:S04]  /*0440*/  FFMA R4, R2, R7, RZ ;  /* 0x0000000702047223 */ /* 0x000fc800000000ff */
[----:B------:R-:W-:-:S04]  /*0450*/  FFMA R3, R4, -R6, R7 ;  /* 0x8000000604037223 */ /* 0x000fc80000000007 */
[----:B------:R-:W-:Y:S01]  /*0460*/  FFMA R3, R2, R3, R4 ;  /* 0x0000000302037223 */ /* 0x000fe20000000004 */
[----:B-1----:R-:W-:Y:S06]  /*0470*/  @!P0 BRA `(.L_x_2) ;  /* 0x0000000000148947 */ /* 0x002fec0003800000 */
[----:B------:R-:W0:Y:S01]  /*0480*/  LDCU.64 UR4, c[0x0][0x380] ;  /* 0x00007000ff0477ac */ /* 0x000e220008000a00 */
[----:B------:R-:W-:Y:S02]  /*0490*/  MOV R36, 0x4d0 ;  /* 0x000004d000247802 */ /* 0x000fe40000000f00 */
[----:B0-----:R-:W-:Y:S01]  /*04a0*/  MOV R39, UR5 ;  /* 0x0000000500277c02 */ /* 0x001fe20008000f00 */
[----:B------:R-:W-:-:S07]  /*04b0*/  IMAD.U32 R3, RZ, RZ, UR4 ;  /* 0x00000004ff037e24 */ /* 0x000fce000f8e00ff */
[----:B-----5:R-:W-:Y:S05]  /*04c0*/  CALL.REL.NOINC `($__internal_2_$__cuda_sm3x_div_rn_noftz_f32_slowpath) ;  /* 0x0000002800547944 */ /* 0x020fea0003c00000 */
.L_x_2:
[----:B------:R-:W0:Y:S01]  /*04d0*/  LDCU UR4, c[0x0][0x388] ;  /* 0x00007100ff0477ac */ /* 0x000e220008000800 */
[----:B------:R-:W-:Y:S01]  /*04e0*/  HFMA2 R28, -RZ, RZ, 0, 0 ;  /* 0x00000000ff1c7431 */ /* 0x000fe200000001ff */
[----:B------:R-:W-:Y:S01]  /*04f0*/  MOV R16, RZ ;  /* 0x000000ff00107202 */ /* 0x000fe20000000f00 */
[----:B0-----:R-:W-:-:S09]  /*0500*/  UISETP.GE.AND UP0, UPT, UR4, 0x1, UPT ;  /* 0x000000010400788c */ /* 0x001fd2000bf06270 */
[----:B------:R-:W-:Y:S05]  /*0510*/  BRA.U !UP0, `(.L_x_3) ;  /* 0x0000002108e07547 */ /* 0x000fea000b800000 */
[----:B------:R-:W0:Y:S01]  /*0520*/  LDC.64 R4, c[0x4][0x58] ;  /* 0x01001600ff047b82 */ /* 0x000e220000000a00 */
[----:B------:R-:W-:-:S05]  /*0530*/  LOP3.LUT R7, R0, 0xfffffff8, RZ, 0xc0, !PT ;  /* 0xfffffff800077812 */ /* 0x000fca00078ec0ff */
[----:B------:R-:W-:-:S04]  /*0540*/  IMAD.IADD R7, R34, 0x1, -R7 ;  /* 0x0000000122077824 */ /* 0x000fc800078e0a07 */
[----:B0-----:R-:W-:-:S05]  /*0550*/  IMAD.WIDE R4, R7, 0x4, R4 ;  /* 0x0000000407047825 */ /* 0x001fca00078e0204 */
[----:B------:R0:W5:Y:S01]  /*0560*/  LDG.E R14, desc[UR6][R4.64] ;  /* 0x00000006040e7981 */ /* 0x000162000c1e1900 */
[----:B------:R-:W-:Y:S01]  /*0570*/  IADD3 R0, PT, PT, R30, 0x1800000, RZ ;  /* 0x018000001e007810 */ /* 0x000fe20007ffe0ff */
[----:B------:R0:W1:Y:S01]  /*0580*/  F2I.TRUNC.NTZ R17, R3 ;  /* 0x0000000300117305 */ /* 0x000062000020f100 */
[----:B------:R-:W-:Y:S01]  /*0590*/  MOV R7, 0x40400000 ;  /* 0x4040000000077802 */ /* 0x000fe20000000f00 */
[----:B------:R-:W-:Y:S01]  /*05a0*/  BSSY.RECONVERGENT B0, `(.L_x_4) ;  /* 0x000000f000007945 */ /* 0x000fe20003800200 */
[----:B------:R-:W-:Y:S01]  /*05b0*/  LOP3.LUT R0, R0, 0x7f800000, RZ, 0xc0, !PT ;  /* 0x7f80000000007812 */ /* 0x000fe200078ec0ff */
[C---:B------:R-:W-:Y:S02]  /*05c0*/  FADD R15, R30.reuse, -1 ;  /* 0xbf8000001e0f7421 */ /* 0x040fe40000000000 */
[----:B------:R-:W-:Y:S01]  /*05d0*/  FFMA R2, R30, R7, -0.75 ;  /* 0xbf4000001e027423 */ /* 0x000fe20000000007 */
[----:B------:R-:W-:-:S13]  /*05e0*/  ISETP.GT.U32.AND P0, PT, R0, 0x1ffffff, PT ;  /* 0x01ffffff0000780c */ /* 0x000fda0003f04070 */
[----:B01----:R-:W-:Y:S05]  /*05f0*/  @P0 BRA `(.L_x_5) ;  /* 0x0000000000140947 */ /* 0x003fea0003800000 */
[----:B------:R-:W-:Y:S01]  /*0600*/  IMAD.MOV.U32 R0, RZ, RZ, R30 ;  /* 0x000000ffff007224 */ /* 0x000fe200078e001e */
[----:B------:R-:W-:-:S07]  /*0610*/  MOV R4, 0x630 ;  /* 0x0000063000047802 */ /* 0x000fce0000000f00 */
[----:B-----5:R-:W-:Y:S05]  /*0620*/  CALL.REL.NOINC `($__internal_0_$__cuda_sm20_rcp_rn_f32_slowpath) ;  /* 0x0000002000d07944 */ /* 0x020fea0003c00000 */
[----:B------:R-:W-:Y:S01]  /*0630*/  MOV R13, R11 ;  /* 0x0000000b000d7202 */ /* 0x000fe20000000f00 */
[----:B------:R-:W-:Y:S06]  /*0640*/  BRA `(.L_x_6) ;  /* 0x0000000000107947 */ /* 0x000fec0003800000 */
.L_x_5:
[----:B------:R-:W0:Y:S02]  /*0650*/  MUFU.RCP R13, R30 ;  /* 0x0000001e000d7308 */ /* 0x000e240000001000 */
[----:B0-----:R-:W-:-:S04]  /*0660*/  FFMA R0, R13, R30, -1 ;  /* 0xbf8000000d007423 */ /* 0x001fc8000000001e */
[----:B------:R-:W-:-:S04]  /*0670*/  FADD.FTZ R0, -R0, -RZ ;  /* 0x800000ff00007221 */ /* 0x000fc80000010100 */
[----:B------:R-:W-:-:S07]  /*0680*/  FFMA R13, R13, R0, R13 ;  /* 0x000000000d0d7223 */ /* 0x000fce000000000d */
.L_x_6:
[----:B------:R-:W-:Y:S05]  /*0690*/  BSYNC.RECONVERGENT B0 ;  /* 0x0000000000007941 */ /* 0x000fea0003800200 */
.L_x_4:
[----:B------:R-:W-:Y:S01]  /*06a0*/  FADD R4, -R30, 1 ;  /* 0x3f8000001e047421 */ /* 0x000fe20000000100 */
[----:B------:R-:W-:Y:S01]  /*06b0*/  FMUL R0, R13, 0.5 ;  /* 0x3f0000000d007820 */ /* 0x000fe20000400000 */
[----:B------:R-:W-:Y:S03]  /*06c0*/  BSSY.RECONVERGENT B0, `(.L_x_7) ;  /* 0x0000010000007945 */ /* 0x000fe60003800200 */
[----:B------:R-:W-:Y:S02]  /*06d0*/  IADD3 R3, PT, PT, R4, 0x1800000, RZ ;  /* 0x0180000004037810 */ /* 0x000fe40007ffe0ff */
[----:B------:R-:W0:Y:S02]  /*06e0*/  FRND.TRUNC R0, R0 ;  /* 0x0000000000007307 */ /* 0x000e24000020d000 */
[----:B------:R-:W-:-:S04]  /*06f0*/  LOP3.LUT R3, R3, 0x7f800000, RZ, 0xc0, !PT ;  /* 0x7f80000003037812 */ /* 0x000fc800078ec0ff */
[----:B------:R-:W-:Y:S01]  /*0700*/  ISETP.GT.U32.AND P0, PT, R3, 0x1ffffff, PT ;  /* 0x01ffffff0300780c */ /* 0x000fe20003f04070 */
[----:B0-----:R-:W-:-:S04]  /*0710*/  FADD R12, R0, R0 ;  /* 0x00000000000c7221 */ /* 0x001fc80000000000 */
[----:B------:R-:W-:-:S08]  /*0720*/  FADD R12, -R12, R13 ;  /* 0x0000000d0c0c7221 */ /* 0x000fd00000000100 */
[----:B------:R-:W-:Y:S05]  /*0730*/  @P0 BRA `(.L_x_8) ;  /* 0x0000000000100947 */ /* 0x000fea0003800000 */
[----:B------:R-:W-:Y:S01]  /*0740*/  IMAD.MOV.U32 R0, RZ, RZ, R4 ;  /* 0x000000ffff007224 */ /* 0x000fe200078e0004 */
[----:B------:R-:W-:-:S07]  /*0750*/  MOV R4, 0x770 ;  /* 0x0000077000047802 */ /* 0x000fce0000000f00 */
[----:B-----5:R-:W-:Y:S05]  /*0760*/  CALL.REL.NOINC `($__internal_0_$__cuda_sm20_rcp_rn_f32_slowpath) ;  /* 0x0000002000807944 */ /* 0x020fea0003c00000 */
[----:B------:R-:W-:Y:S05]  /*0770*/  BRA `(.L_x_9) ;  /* 0x0000000000107947 */ /* 0x000fea0003800000 */
.L_x_8:
[----:B------:R-:W0:Y:S02]  /*0780*/  MUFU.RCP R11, R4 ;  /* 0x00000004000b7308 */ /* 0x000e240000001000 */
[----:B0-----:R-:W-:-:S04]  /*0790*/  FFMA R0, R4, R11, -1 ;  /* 0xbf80000004007423 */ /* 0x001fc8000000000b */
[----:B------:R-:W-:-:S04]  /*07a0*/  FADD.FTZ R0, -R0, -RZ ;  /* 0x800000ff00007221 */ /* 0x000fc80000010100 */
[----:B------:R-:W-:-:S07]  /*07b0*/  FFMA R11, R11, R0, R11 ;  /* 0x000000000b0b7223 */ /* 0x000fce000000000b */
.L_x_9:
[----:B------:R-:W-:Y:S05]  /*07c0*/  BSYNC.RECONVERGENT B0 ;  /* 0x0000000000007941 */ /* 0x000fea0003800200 */
.L_x_7:
[----:B-----5:R-:W-:Y:S01]  /*07d0*/  FMUL R3, R33, R32 ;  /* 0x0000002021037220 */ /* 0x020fe20000400000 */
[----:B------:R-:W-:Y:S01]  /*07e0*/  FADD R0, -R29, 1 ;  /* 0x3f8000001d007421 */ /* 0x000fe20000000100 */
[----:B------:R-:W0:Y:S01]  /*07f0*/  MUFU.RCP R6, R33 ;  /* 0x0000002100067308 */ /* 0x000e220000001000 */
[----:B------:R-:W-:Y:S01]  /*0800*/  BSSY.RECONVERGENT B0, `(.L_x_10) ;  /* 0x0000018000007945 */ /* 0x000fe20003800200 */
[----:B------:R-:W-:-:S04]  /*0810*/  FMUL R3, R32, R3 ;  /* 0x0000000320037220 */ /* 0x000fc80000400000 */
[----:B------:R-:W-:Y:S01]  /*0820*/  FFMA R3, R3, -0.5, R0 ;  /* 0xbf00000003037823 */ /* 0x000fe20000000000 */
[----:B------:R-:W-:-:S04]  /*0830*/  FMUL R0, R11, 0.5 ;  /* 0x3f0000000b007820 */ /* 0x000fc80000400000 */
[----:B------:R-:W-:Y:S02]  /*0840*/  FSETP.GEU.AND P0, PT, |R3|, 1.175494350822287508e-38, PT ;  /* 0x008000000300780b */ /* 0x000fe40003f0e200 */
[----:B------:R-:W1:Y:S01]  /*0850*/  FRND.TRUNC R0, R0 ;  /* 0x0000000000007307 */ /* 0x000e62000020d000 */
[----:B0-----:R-:W-:-:S04]  /*0860*/  FFMA R9, -R33, R6, 1 ;  /* 0x3f80000021097423 */ /* 0x001fc80000000106 */
[----:B------:R-:W-:-:S06]  /*0870*/  FFMA R9, R6, R9, R6 ;  /* 0x0000000906097223 */ /* 0x000fcc0000000006 */
[----:B------:R-:W-:-:S04]  /*0880*/  @!P0 FMUL R3, R3, 16777216 ;  /* 0x4b80000003038820 */ /* 0x000fc80000400000 */
[----:B------:R-:W0:Y:S01]  /*0890*/  MUFU.LG2 R4, R3 ;  /* 0x0000000300047308 */ /* 0x000e220000000c00 */
[----:B-1----:R-:W-:-:S04]  /*08a0*/  FADD R10, R0, R0 ;  /* 0x00000000000a7221 */ /* 0x002fc80000000000 */
[----:B------:R-:W-:Y:S01]  /*08b0*/  FADD R10, -R10, R11 ;  /* 0x0000000b0a0a7221 */ /* 0x000fe20000000100 */
[----:B0-----:R-:W-:-:S04]  /*08c0*/  @!P0 FADD R4, R4, -24 ;  /* 0xc1c0000004048421 */ /* 0x001fc80000000000 */
[----:B------:R-:W-:-:S04]  /*08d0*/  FMUL R4, R4, 0.69314718246459960938 ;  /* 0x3f31721804047820 */ /* 0x000fc80000400000 */
[----:B------:R-:W0:Y:S01]  /*08e0*/  FCHK P0, R4, R33 ;  /* 0x0000002104007302 */ /* 0x000e220000000000 */
[----:B------:R-:W-:-:S04]  /*08f0*/  FFMA R6, R9, R4, RZ ;  /* 0x0000000409067223 */ /* 0x000fc800000000ff */
[----:B------:R-:W-:-:S04]  /*0900*/  FFMA R3, -R33, R6, R4 ;  /* 0x0000000621037223 */ /* 0x000fc80000000104 */
[----:B------:R-:W-:Y:S01]  /*0910*/  FFMA R9, R9, R3, R6 ;  /* 0x0000000309097223 */ /* 0x000fe20000000006 */
[----:B0-----:R-:W-:Y:S06]  /*0920*/  @!P0 BRA `(.L_x_11) ;  /* 0x0000000000148947 */ /* 0x001fec0003800000 */
[----:B------:R-:W-:Y:S02]  /*0930*/  MOV R39, R4 ;  /* 0x0000000400277202 */ /* 0x000fe40000000f00 */
[----:B------:R-:W-:Y:S02]  /*0940*/  MOV R3, R33 ;  /* 0x0000002100037202 */ /* 0x000fe40000000f00 */
[----:B------:R-:W-:-:S07]  /*0950*/  MOV R36, 0x970 ;  /* 0x0000097000247802 */ /* 0x000fce0000000f00 */
[----:B------:R-:W-:Y:S05]  /*0960*/  CALL.REL.NOINC `($__internal_2_$__cuda_sm3x_div_rn_noftz_f32_slowpath) ;  /* 0x00000024002c7944 */ /* 0x000fea0003c00000 */
[----:B------:R-:W-:-:S07]  /*0970*/  IMAD.MOV.U32 R9, RZ, RZ, R3 ;  /* 0x000000ffff097224 */ /* 0x000fce00078e0003 */
.L_x_11:
[----:B------:R-:W-:Y:S05]  /*0980*/  BSYNC.RECONVERGENT B0 ;  /* 0x0000000000007941 */ /* 0x000fea0003800200 */
.L_x_10:
[----:B------:R-:W-:Y:S01]  /*0990*/  HFMA2 R16, -RZ, RZ, 0, 0 ;  /* 0x00000000ff107431 */ /* 0x000fe200000001ff */
[----:B------:R-:W-:Y:S01]  /*09a0*/  MOV R28, RZ ;  /* 0x000000ff001c7202 */ /* 0x000fe20000000f00 */
[----:B------:R-:W-:-:S06]  /*09b0*/  UMOV UR4, URZ ;  /* 0x000000ff00047c82 */ /* 0x000fcc0008000000 */
.L_x_48:
[----:B------:R-:W-:Y:S01]  /*09c0*/  ISETP.GE.AND P0, PT, R17, 0x1, PT ;  /* 0x000000011100780c */ /* 0x000fe20003f06270 */
[----:B------:R-:W-:Y:S01]  /*09d0*/  BSSY.RECONVERGENT B0, `(.L_x_12) ;  /* 0x00001dc000007945 */ /* 0x000fe20003800200 */
[----:B------:R-:W-:-:S11]  /*09e0*/  IMAD.MOV.U32 R8, RZ, RZ, RZ ;  /* 0x000000ffff087224 */ /* 0x000fd600078e00ff */
[----:B------:R-:W-:Y:S05]  /*09f0*/  @!P0 BRA `(.L_x_13) ;  /* 0x0000001c00648947 */ /* 0x000fea0003800000 */
[----:B------:R-:W-:Y:S01]  /*0a00*/  HFMA2 R8, -RZ, RZ, 0, 0 ;  /* 0x00000000ff087431 */ /* 0x000fe200000001ff */
[----:B------:R-:W-:Y:S01]  /*0a10*/  MOV R6, R20 ;  /* 0x0000001400067202 */ /* 0x000fe20000000f00 */
[----:B------:R-:W-:Y:S01]  /*0a20*/  IMAD.MOV.U32 R5, RZ, RZ, R23 ;  /* 0x000000ffff057224 */ /* 0x000fe200078e0017 */
[----:B------:R-:W-:Y:S02]  /*0a30*/  MOV R7, R21 ;  /* 0x0000001500077202 */ /* 0x000fe40000000f00 */
[----:B------:R-:W-:-:S07]  /*0a40*/  MOV R4, RZ ;  /* 0x000000ff00047202 */ /* 0x000fce0000000f00 */
.L_x_47:
[----:B------:R-:W-:Y:S01]  /*0a50*/  FSETP.GTU.AND P0, PT, R30, RZ, PT ;  /* 0x000000ff1e00720b */ /* 0x000fe20003f0c000 */
[----:B------:R-:W-:Y:S01]  /*0a60*/  VIADD R4, R4, 0x1 ;  /* 0x0000000104047836 */ /* 0x000fe20000000000 */
[----:B------:R-:W-:Y:S01]  /*0a70*/  BSSY.RECONVERGENT B1, `(.L_x_14) ;  /* 0x0000168000017945 */ /* 0x000fe20003800200 */
[----:B------:R-:W-:-:S03]  /*0a80*/  MOV R0, RZ ;  /* 0x000000ff00007202 */ /* 0x000fc60000000f00 */
[----:B------:R-:W-:-:S07]  /*0a90*/  ISETP.NE.AND P1, PT, R4, R17, PT ;  /* 0x000000110400720c */ /* 0x000fce0003f25270 */
[----:B------:R-:W-:Y:S06]  /*0aa0*/  @!P0 BRA `(.L_x_15) ;  /* 0x0000001400908947 */ /* 0x000fec0003800000 */
[----:B------:R-:W-:-:S13]  /*0ab0*/  FSETP.GEU.AND P0, PT, R30, 1, PT ;  /* 0x3f8000001e00780b */ /* 0x000fda0003f0e000 */
[----:B------:R-:W-:Y:S05]  /*0ac0*/  @!P0 BRA `(.L_x_16) ;  /* 0x0000000400f88947 */ /* 0x000fea0003800000 */
[----:B------:R-:W-:Y:S01]  /*0ad0*/  BSSY.RECONVERGENT B2, `(.L_x_17) ;  /* 0x000007b000027945 */ /* 0x000fe20003800200 */
[----:B------:R-:W-:-:S07]  /*0ae0*/  IADD3 R21, PT, PT, R24, 0x587c5, RZ ;  /* 0x000587c518157810 */ /* 0x000fce0007ffe0ff */
.L_x_30:
[----:B------:R-:W-:Y:S01]  /*0af0*/  SHF.R.U32.HI R0, RZ, 0x2, R25 ;  /* 0x00000002ff007819 */ /* 0x000fe20000011619 */
[----:B------:R-:W-:Y:S01]  /*0b00*/  IMAD.SHL.U32 R20, R7, 0x10, RZ ;  /* 0x0000001007147824 */ /* 0x000fe200078e00ff */
[----:B------:R-:W-:Y:S02]  /*0b10*/  BSSY.RECONVERGENT B3, `(.L_x_18) ;  /* 0x0000023000037945 */ /* 0x000fe40003800200 */
[----:B------:R-:W-:-:S04]  /*0b20*/  LOP3.LUT R0, R0, R25, RZ, 0x3c, !PT ;  /* 0x0000001900007212 */ /* 0x000fc800078e3cff */
[----:B------:R-:W-:-:S04]  /*0b30*/  SHF.L.U32 R3, R0, 0x1, RZ ;  /* 0x0000000100037819 */ /* 0x000fc800000006ff */
[----:B------:R-:W-:-:S04]  /*0b40*/  LOP3.LUT R3, R7, R20, R3, 0x96, !PT ;  /* 0x0000001407037212 */ /* 0x000fc800078e9603 */
[----:B------:R-:W-:Y:S01]  /*0b50*/  LOP3.LUT R20, R3, R0, RZ, 0x3c, !PT ;  /* 0x0000000003147212 */ /* 0x000fe200078e3cff */
[----:B------:R-:W-:-:S03]  /*0b60*/  IMAD.MOV.U32 R3, RZ, RZ, 0x2f800000 ;  /* 0x2f800000ff037424 */ /* 0x000fc600078e00ff */
[----:B------:R-:W-:-:S04]  /*0b70*/  IADD3 R0, PT, PT, R20, R21, RZ ;  /* 0x0000001514007210 */ /* 0x000fc80007ffe0ff */
[----:B------:R-:W-:-:S05]  /*0b80*/  I2FP.F32.U32 R0, R0 ;  /* 0x0000000000007245 */ /* 0x000fca0000201000 */
[----:B------:R-:W-:Y:S01]  /*0b90*/  FFMA R0, R0, R3, 1.1641532182693481445e-10 ;  /* 0x2f00000000007423 */ /* 0x000fe20000000003 */
[----:B------:R-:W-:-:S03]  /*0ba0*/  SHF.R.U32.HI R3, RZ, 0x2, R22 ;  /* 0x00000002ff037819 */ /* 0x000fc60000011616 */
[----:B------:R-:W-:Y:S01]  /*0bb0*/  FADD R23, -R0, 1 ;  /* 0x3f80000000177421 */ /* 0x000fe20000000100 */
[----:B------:R-:W-:Y:S02]  /*0bc0*/  LOP3.LUT R3, R3, R22, RZ, 0x3c, !PT ;  /* 0x0000001603037212 */ /* 0x000fe400078e3cff */
[----:B------:R-:W-:Y:S01]  /*0bd0*/  SHF.L.U32 R22, R20, 0x4, RZ ;  /* 0x0000000414167819 */ /* 0x000fe200000006ff */
[----:B------:R-:W-:-:S04]  /*0be0*/  FMUL R23, R0, R23 ;  /* 0x0000001700177220 */ /* 0x000fc80000400000 */
[----:B------:R-:W0:Y:S08]  /*0bf0*/  MUFU.RCP R24, R23 ;  /* 0x0000001700187308 */ /* 0x000e300000001000 */
[----:B------:R-:W1:Y:S01]  /*0c00*/  FCHK P0, R2, R23 ;  /* 0x0000001702007302 */ /* 0x000e620000000000 */
[----:B0-----:R-:W-:-:S04]  /*0c10*/  FFMA R25, -R23, R24, 1 ;  /* 0x3f80000017197423 */ /* 0x001fc80000000118 */
[----:B------:R-:W-:Y:S01]  /*0c20*/  FFMA R25, R24, R25, R24 ;  /* 0x0000001918197223 */ /* 0x000fe20000000018 */
[----:B------:R-:W-:-:S03]  /*0c30*/  SHF.L.U32 R24, R3, 0x1, RZ ;  /* 0x0000000103187819 */ /* 0x000fc600000006ff */
[----:B------:R-:W-:Y:S01]  /*0c40*/  FFMA R36, R2, R25, RZ ;  /* 0x0000001902247223 */ /* 0x000fe200000000ff */
[----:B------:R-:W-:Y:S02]  /*0c50*/  LOP3.LUT R3, R3, R24, R22, 0x96, !PT ;  /* 0x0000001803037212 */ /* 0x000fe400078e9616 */
[----:B------:R-:W-:Y:S01]  /*0c60*/  MOV R22, R6 ;  /* 0x0000000600167202 */ /* 0x000fe20000000f00 */
[----:B------:R-:W-:Y:S01]  /*0c70*/  FFMA R35, -R23, R36, R2 ;  /* 0x0000002417237223 */ /* 0x000fe20000000102 */
[----:B------:R-:W-:Y:S01]  /*0c80*/  LOP3.LUT R3, R3, R20, RZ, 0x3c, !PT ;  /* 0x0000001403037212 */ /* 0x000fe200078e3cff */
[----:B------:R-:W-:Y:S02]  /*0c90*/  IMAD.MOV.U32 R6, RZ, RZ, R20 ;  /* 0x000000ffff067224 */ /* 0x000fe400078e0014 */
[----:B------:R-:W-:Y:S01]  /*0ca0*/  FFMA R35, R25, R35, R36 ;  /* 0x0000002319237223 */ /* 0x000fe20000000024 */
[----:B------:R-:W-:Y:S01]  /*0cb0*/  IMAD.MOV.U32 R25, RZ, RZ, R5 ;  /* 0x000000ffff197224 */ /* 0x000fe200078e0005 */
[----:B------:R-:W-:-:S02]  /*0cc0*/  MOV R5, R7 ;  /* 0x0000000700057202 */ /* 0x000fc40000000f00 */
[----:B------:R-:W-:Y:S01]  /*0cd0*/  MOV R7, R3 ;  /* 0x0000000300077202 */ /* 0x000fe20000000f00 */
[----:B-1----:R-:W-:Y:S06]  /*0ce0*/  @!P0 BRA `(.L_x_19) ;  /* 0x0000000000148947 */ /* 0x002fec0003800000 */
[----:B------:R-:W-:Y:S01]  /*0cf0*/  MOV R39, R2 ;  /* 0x0000000200277202 */ /* 0x000fe20000000f00 */
[----:B------:R-:W-:Y:S01]  /*0d00*/  IMAD.MOV.U32 R3, RZ, RZ, R23 ;  /* 0x000000ffff037224 */ /* 0x000fe200078e0017 */
[----:B------:R-:W-:-:S07]  /*0d10*/  MOV R36, 0xd30 ;  /* 0x00000d3000247802 */ /* 0x000fce0000000f00 */
[----:B------:R-:W-:Y:S05]  /*0d20*/  CALL.REL.NOINC `($__internal_2_$__cuda_sm3x_div_rn_noftz_f32_slowpath) ;  /* 0x00000020003c7944 */ /* 0x000fea0003c00000 */
[----:B------:R-:W-:-:S07]  /*0d30*/  MOV R35, R3 ;  /* 0x0000000300237202 */ /* 0x000fce0000000f00 */
.L_x_19:
[----:B------:R-:W-:Y:S05]  /*0d40*/  BSYNC.RECONVERGENT B3 ;  /* 0x0000000000037941 */ /* 0x000fea0003800200 */
.L_x_18:
[----:B------:R-:W-:Y:S01]  /*0d50*/  IADD3 R3, PT, PT, R35, -0xd000000, RZ ;  /* 0xf300000023037810 */ /* 0x000fe20007ffe0ff */
[----:B------:R0:W1:Y:S01]  /*0d60*/  MUFU.RSQ R20, R35 ;  /* 0x0000002300147308 */ /* 0x0000620000001400 */
[----:B------:R-:W-:Y:S02]  /*0d70*/  BSSY.RECONVERGENT B3, `(.L_x_20) ;  /* 0x000000c000037945 */ /* 0x000fe40003800200 */
[----:B------:R-:W-:-:S13]  /*0d80*/  ISETP.GT.U32.AND P0, PT, R3, 0x727fffff, PT ;  /* 0x727fffff0300780c */ /* 0x000fda0003f04070 */
[----:B0-----:R-:W-:Y:S05]  /*0d90*/  @!P0 BRA `(.L_x_21) ;  /* 0x0000000000148947 */ /* 0x001fea0003800000 */
[----:B------:R-:W-:Y:S01]  /*0da0*/  IMAD.MOV.U32 R3, RZ, RZ, R35 ;  /* 0x000000ffff037224 */ /* 0x000fe200078e0023 */
[----:B------:R-:W-:-:S07]  /*0db0*/  MOV R36, 0xdd0 ;  /* 0x00000dd000247802 */ /* 0x000fce0000000f00 */
[----:B-1----:R-:W-:Y:S05]  /*0dc0*/  CALL.REL.NOINC `($__internal_1_$__cuda_sm20_sqrt_rn_f32_slowpath) ;  /* 0x0000001c00bc7944 */ /* 0x002fea0003c00000 */
[----:B------:R-:W-:Y:S01]  /*0dd0*/  MOV R24, R3 ;  /* 0x0000000300187202 */ /* 0x000fe20000000f00 */
[----:B------:R-:W-:Y:S06]  /*0de0*/  BRA `(.L_x_22) ;  /* 0x0000000000107947 */ /* 0x000fec0003800000 */
.L_x_21:
[C---:B-1----:R-:W-:Y:S01]  /*0df0*/  FMUL.FTZ R24, R20.reuse, R35 ;  /* 0x0000002314187220 */ /* 0x042fe20000410000 */
[----:B------:R-:W-:-:S03]  /*0e00*/  FMUL.FTZ R3, R20, 0.5 ;  /* 0x3f00000014037820 */ /* 0x000fc60000410000 */
[----:B------:R-:W-:-:S04]  /*0e10*/  FFMA R35, -R24, R24, R35 ;  /* 0x0000001818237223 */ /* 0x000fc80000000123 */
[----:B------:R-:W-:-:S07]  /*0e20*/  FFMA R24, R35, R3, R24 ;  /* 0x0000000323187223 */ /* 0x000fce0000000018 */
.L_x_22:
[----:B------:R-:W-:Y:S05]  /*0e30*/  BSYNC.RECONVERGENT B3 ;  /* 0x0000000000037941 */ /* 0x000fea0003800200 */
.L_x_20:
[----:B------:R-:W-:Y:S01]  /*0e40*/  FADD R3, R0, -0.5 ;  /* 0xbf00000000037421 */ /* 0x000fe20000000000 */
[----:B------:R-:W-:Y:S03]  /*0e50*/  BSSY.RELIABLE B3, `(.L_x_23) ;  /* 0x0000040000037945 */ /* 0x000fe60003800100 */
[----:B------:R-:W-:-:S04]  /*0e60*/  FMUL R24, R3, R24 ;  /* 0x0000001803187220 */ /* 0x000fc80000400000 */
[----:B------:R-:W-:-:S05]  /*0e70*/  FADD R0, R15, R24 ;  /* 0x000000180f007221 */ /* 0x000fca0000000000 */
[----:B------:R-:W-:-:S13]  /*0e80*/  FSETP.GE.AND P0, PT, R0, RZ, PT ;  /* 0x000000ff0000720b */ /* 0x000fda0003f06000 */
[----:B------:R-:W-:Y:S05]  /*0e90*/  @!P0 BRA `(.L_x_24) ;  /* 0x0000000000ec8947 */ /* 0x000fea0003800000 */
[----:B------:R-:W0:Y:S01]  /*0ea0*/  MUFU.RCP R35, R0 ;  /* 0x0000000000237308 */ /* 0x000e220000001000 */
[C---:B------:R-:W-:Y:S01]  /*0eb0*/  FADD R39, R24.reuse, R24 ;  /* 0x0000001818277221 */ /* 0x040fe20000000000 */
[----:B------:R-:W-:Y:S01]  /*0ec0*/  HFMA2 R38, -RZ, RZ, 0.1171875, 0 ;  /* 0x2f800000ff267431 */ /* 0x000fe200000001ff */
[----:B------:R-:W-:Y:S01]  /*0ed0*/  IADD3 R3, PT, PT, R21, 0x587c5, R7 ;  /* 0x000587c515037810 */ /* 0x000fe20007ffe007 */
[C---:B------:R-:W-:Y:S01]  /*0ee0*/  FMUL R20, R23.reuse, 64 ;  /* 0x4280000017147820 */ /* 0x040fe20000400000 */
[----:B------:R-:W-:Y:S01]  /*0ef0*/  FMUL R39, R24, R39 ;  /* 0x0000002718277220 */ /* 0x000fe20000400000 */
[----:B------:R-:W-:Y:S01]  /*0f00*/  BSSY.RECONVERGENT B4, `(.L_x_25) ;  /* 0x0000012000047945 */ /* 0x000fe20003800200 */
[----:B------:R-:W-:Y:S01]  /*0f10*/  I2FP.F32.U32 R3, R3 ;  /* 0x0000000300037245 */ /* 0x000fe20000201000 */
[C---:B------:R-:W-:Y:S01]  /*0f20*/  FMUL R20, R23.reuse, R20 ;  /* 0x0000001417147220 */ /* 0x040fe20000400000 */
[----:B------:R-:W1:Y:S03]  /*0f30*/  FCHK P0, R39, R0 ;  /* 0x0000000027007302 */ /* 0x000e660000000000 */
[----:B------:R-:W-:Y:S01]  /*0f40*/  FMUL R20, R23, R20 ;  /* 0x0000001417147220 */ /* 0x000fe20000400000 */
[----:B------:R-:W-:Y:S01]  /*0f50*/  FFMA R3, R3, R38, 1.1641532182693481445e-10 ;  /* 0x2f00000003037423 */ /* 0x000fe20000000026 */
[----:B0-----:R-:W-:-:S03]  /*0f60*/  FFMA R36, -R0, R35, 1 ;  /* 0x3f80000000247423 */ /* 0x001fc60000000123 */
[----:B------:R-:W-:Y:S01]  /*0f70*/  FMUL R20, R3, R20 ;  /* 0x0000001403147220 */ /* 0x000fe20000400000 */
[----:B------:R-:W-:-:S03]  /*0f80*/  FFMA R36, R35, R36, R35 ;  /* 0x0000002423247223 */ /* 0x000fc60000000023 */
[----:B------:R-:W-:Y:S01]  /*0f90*/  FMUL R20, R3, R20 ;  /* 0x0000001403147220 */ /* 0x000fe20000400000 */
[----:B------:R-:W-:-:S03]  /*0fa0*/  FFMA R35, R39, R36, RZ ;  /* 0x0000002427237223 */ /* 0x000fc600000000ff */
[----:B------:R-:W-:Y:S01]  /*0fb0*/  FMUL R23, R3, R20 ;  /* 0x0000001403177220 */ /* 0x000fe20000400000 */
[----:B------:R-:W-:-:S04]  /*0fc0*/  FFMA R37, -R0, R35, R39 ;  /* 0x0000002300257223 */ /* 0x000fc80000000127 */
[----:B------:R-:W-:Y:S01]  /*0fd0*/  FFMA R3, R36, R37, R35 ;  /* 0x0000002524037223 */ /* 0x000fe20000000023 */
[----:B-1----:R-:W-:Y:S06]  /*0fe0*/  @!P0 BRA `(.L_x_26) ;  /* 0x00000000000c8947 */ /* 0x002fec0003800000 */
[----:B------:R-:W-:Y:S01]  /*0ff0*/  IMAD.MOV.U32 R3, RZ, RZ, R0 ;  /* 0x000000ffff037224 */ /* 0x000fe200078e0000 */
[----:B------:R-:W-:-:S07]  /*1000*/  MOV R36, 0x1020 ;  /* 0x0000102000247802 */ /* 0x000fce0000000f00 */
[----:B------:R-:W-:Y:S05]  /*1010*/  CALL.REL.NOINC `($__internal_2_$__cuda_sm3x_div_rn_noftz_f32_slowpath) ;  /* 0x0000001c00807944 */ /* 0x000fea0003c00000 */
.L_x_26:
[----:B------:R-:W-:Y:S05]  /*1020*/  BSYNC.RECONVERGENT B4 ;  /* 0x0000000000047941 */ /* 0x000fea0003800200 */
.L_x_25:
[----:B------:R-:W-:-:S05]  /*1030*/  FADD R20, -R3, 1 ;  /* 0x3f80000003147421 */ /* 0x000fca0000000100 */
[----:B------:R-:W-:-:S13]  /*1040*/  FSETP.GTU.AND P0, PT, R23, R20, PT ;  /* 0x000000141700720b */ /* 0x000fda0003f0c000 */
[----:B------:R-:W-:Y:S05]  /*1050*/  @!P0 BREAK.RELIABLE B3 ;  /* 0x0000000000038942 */ /* 0x000fea0003800100 */
[----:B------:R-:W-:Y:S05]  /*1060*/  @!P0 BRA `(.L_x_27) ;  /* 0x0000000000848947 */ /* 0x000fea0003800000 */
[C---:B------:R-:W-:Y:S01]  /*1070*/  FSETP.GEU.AND P2, PT, |R23|.reuse, 1.175494350822287508e-38, PT ;  /* 0x008000001700780b */ /* 0x040fe20003f4e200 */
[----:B------:R-:W0:Y:S01]  /*1080*/  MUFU.RCP R36, R15 ;  /* 0x0000000f00247308 */ /* 0x000e220000001000 */
[----:B------:R-:W-:Y:S07]  /*1090*/  BSSY.RECONVERGENT B4, `(.L_x_28) ;  /* 0x0000010000047945 */ /* 0x000fee0003800200 */
[----:B------:R-:W-:Y:S04]  /*10a0*/  FCHK P0, R0, R15 ;  /* 0x0000000f00007302 */ /* 0x000fe80000000000 */
[----:B------:R-:W-:-:S04]  /*10b0*/  @!P2 FMUL R23, R23, 16777216 ;  /* 0x4b8000001717a820 */ /* 0x000fc80000400000 */
[----:B------:R-:W1:Y:S01]  /*10c0*/  MUFU.LG2 R20, R23 ;  /* 0x0000001700147308 */ /* 0x000e620000000c00 */
[----:B0-----:R-:W-:-:S04]  /*10d0*/  FFMA R3, -R15, R36, 1 ;  /* 0x3f8000000f037423 */ /* 0x001fc80000000124 */
[----:B------:R-:W-:-:S04]  /*10e0*/  FFMA R3, R36, R3, R36 ;  /* 0x0000000324037223 */ /* 0x000fc80000000024 */
[----:B------:R-:W-:-:S04]  /*10f0*/  FFMA R36, R0, R3, RZ ;  /* 0x0000000300247223 */ /* 0x000fc800000000ff */
[----:B------:R-:W-:Y:S01]  /*1100*/  FFMA R35, -R15, R36, R0 ;  /* 0x000000240f237223 */ /* 0x000fe20000000100 */
[----:B-1----:R-:W-:-:S03]  /*1110*/  @!P2 FADD R20, R20, -24 ;  /* 0xc1c000001414a421 */ /* 0x002fc60000000000 */
[----:B------:R-:W-:Y:S01]  /*1120*/  FFMA R3, R3, R35, R36 ;  /* 0x0000002303037223 */ /* 0x000fe20000000024 */
[----:B------:R-:W-:Y:S01]  /*1130*/  FMUL R20, R20, 0.69314718246459960938 ;  /* 0x3f31721814147820 */ /* 0x000fe20000400000 */
[----:B------:R-:W-:Y:S06]  /*1140*/  @!P0 BRA `(.L_x_29) ;  /* 0x0000000000108947 */ /* 0x000fec0003800000 */
[----:B------:R-:W-:Y:S02]  /*1150*/  MOV R39, R0 ;  /* 0x0000000000277202 */ /* 0x000fe40000000f00 */
[----:B------:R-:W-:Y:S02]  /*1160*/  MOV R3, R15 ;  /* 0x0000000f00037202 */ /* 0x000fe40000000f00 */
[----:B------:R-:W-:-:S07]  /*1170*/  MOV R36, 0x1190 ;  /* 0x0000119000247802 */ /* 0x000fce0000000f00 */
[----:B------:R-:W-:Y:S05]  /*1180*/  CALL.REL.NOINC `($__internal_2_$__cuda_sm3x_div_rn_noftz_f32_slowpath) ;  /* 0x0000001c00247944 */ /* 0x000fea0003c00000 */
.L_x_29:
[----:B------:R-:W-:Y:S05]  /*1190*/  BSYNC.RECONVERGENT B4 ;  /* 0x0000000000047941 */ /* 0x000fea0003800200 */
.L_x_28:
[----:B------:R-:W-:-:S05]  /*11a0*/  IMAD.MOV.U32 R23, RZ, RZ, R3 ;  /* 0x000000ffff177224 */ /* 0x000fca00078e0003 */
[----:B------:R-:W-:-:S13]  /*11b0*/  FSETP.GEU.AND P0, PT, |R23|, 1.175494350822287508e-38, PT ;  /* 0x008000001700780b */ /* 0x000fda0003f0e200 */
[----:B------:R-:W-:-:S04]  /*11c0*/  @!P0 FMUL R23, R23, 16777216 ;  /* 0x4b80000017178820 */ /* 0x000fc80000400000 */
[----:B------:R-:W0:Y:S02]  /*11d0*/  MUFU.LG2 R3, R23 ;  /* 0x0000001700037308 */ /* 0x000e240000000c00 */
[----:B0-----:R-:W-:-:S04]  /*11e0*/  @!P0 FADD R3, R3, -24 ;  /* 0xc1c0000003038421 */ /* 0x001fc80000000000 */
[----:B------:R-:W-:-:S04]  /*11f0*/  FMUL R3, R3, 0.69314718246459960938 ;  /* 0x3f31721803037820 */ /* 0x000fc80000400000 */
[----:B------:R-:W-:-:S04]  /*1200*/  FFMA R3, R15, R3, -R24 ;  /* 0x000000030f037223 */ /* 0x000fc80000000818 */
[----:B------:R-:W-:-:S05]  /*1210*/  FADD R3, R3, R3 ;  /* 0x0000000303037221 */ /* 0x000fca0000000000 */
[----:B------:R-:W-:-:S13]  /*1220*/  FSETP.GTU.AND P0, PT, R20, R3, PT ;  /* 0x000000031400720b */ /* 0x000fda0003f0c000 */
[----:B------:R-:W-:Y:S05]  /*1230*/  @!P0 BREAK.RELIABLE B3 ;  /* 0x0000000000038942 */ /* 0x000fea0003800100 */
[----:B------:R-:W-:Y:S05]  /*1240*/  @!P0 BRA `(.L_x_27) ;  /* 0x00000000000c8947 */ /* 0x000fea0003800000 */
.L_x_24:
[----:B------:R-:W-:Y:S05]  /*1250*/  BSYNC.RELIABLE B3 ;  /* 0x0000000000037941 */ /* 0x000fea0003800100 */
.L_x_23:
[----:B------:R-:W-:Y:S01]  /*1260*/  IADD3 R21, PT, PT, R21, 0xb0f8a, RZ ;  /* 0x000b0f8a15157810 */ /* 0x000fe20007ffe0ff */
[----:B------:R-:W-:Y:S06]  /*1270*/  BRA `(.L_x_30) ;  /* 0xfffffff8001c7947 */ /* 0x000fec000383ffff */
.L_x_27:
[----:B------:R-:W-:Y:S05]  /*1280*/  BSYNC.RECONVERGENT B2 ;  /* 0x0000000000027941 */ /* 0x000fea0003800200 */
.L_x_17:
[----:B------:R-:W-:Y:S01]  /*1290*/  IADD3 R24, PT, PT, R21, 0x587c5, RZ ;  /* 0x000587c515187810 */ /* 0x000fe20007ffe0ff */
[----:B------:R-:W-:Y:S06]  /*12a0*/  BRA `(.L_x_15) ;  /* 0x0000000c00907947 */ /* 0x000fec0003800000 */
.L_x_16:
[----:B------:R-:W-:Y:S01]  /*12b0*/  BSSY.RECONVERGENT B2, `(.L_x_31) ;  /* 0x00000c2000027945 */ /* 0x000fe20003800200 */
[----:B------:R-:W-:Y:S01]  /*12c0*/  IMAD.MOV.U32 R20, RZ, RZ, R22 ;  /* 0x000000ffff147224 */ /* 0x000fe200078e0016 */
[----:B------:R-:W-:Y:S01]  /*12d0*/  FSETP.NEU.AND P2, PT, R13, RZ, PT ;  /* 0x000000ff0d00720b */ /* 0x000fe20003f4d000 */
[----:B------:R-:W-:Y:S01]  /*12e0*/  IMAD.MOV.U32 R22, RZ, RZ, R5 ;  /* 0x000000ffff167224 */ /* 0x000fe200078e0005 */
[----:B------:R-:W-:Y:S02]  /*12f0*/  FSETP.NEU.AND P3, PT, |R12|, 1, PT ;  /* 0x3f8000000c00780b */ /* 0x000fe40003f6d200 */
[----:B------:R-:W-:Y:S02]  /*1300*/  FSETP.NEU.AND P4, PT, |R10|, 1, PT ;  /* 0x3f8000000a00780b */ /* 0x000fe40003f8d200 */
[----:B------:R-:W-:Y:S02]  /*1310*/  MOV R23, R7 ;  /* 0x0000000700177202 */ /* 0x000fe40000000f00 */
[----:B------:R-:W-:-:S09]  /*1320*/  MOV R21, R6 ;  /* 0x0000000600157202 */ /* 0x000fd20000000f00 */
.L_x_36:
[----:B------:R-:W-:Y:S01]  /*1330*/  SHF.R.U32.HI R0, RZ, 0x2, R25 ;  /* 0x00000002ff007819 */ /* 0x000fe20000011619 */
[----:B------:R-:W-:Y:S01]  /*1340*/  BSSY.RECONVERGENT B3, `(.L_x_32) ;  /* 0x0000065000037945 */ /* 0x000fe20003800200 */
[C---:B------:R-:W-:Y:S01]  /*1350*/  SHF.L.U32 R6, R23.reuse, 0x4, RZ ;  /* 0x0000000417067819 */ /* 0x040fe200000006ff */
[----:B------:R-:W-:Y:S01]  /*1360*/  IMAD.MOV.U32 R39, RZ, RZ, 0x3f800000 ;  /* 0x3f800000ff277424 */ /* 0x000fe200078e00ff */
[----:B------:R-:W-:Y:S02]  /*1370*/  LOP3.LUT R0, R0, R25, RZ, 0x3c, !PT ;  /* 0x0000001900007212 */ /* 0x000fe400078e3cff */
[----:B------:R-:W-:Y:S02]  /*1380*/  SHF.R.U32.HI R5, RZ, 0x2, R20 ;  /* 0x00000002ff057819 */ /* 0x000fe40000011614 */
[----:B------:R-:W-:Y:S02]  /*1390*/  SHF.L.U32 R3, R0, 0x1, RZ ;  /* 0x0000000100037819 */ /* 0x000fe400000006ff */
[----:B------:R-:W-:Y:S01]  /*13a0*/  MOV R25, R22 ;  /* 0x0000001600197202 */ /* 0x000fe20000000f00 */
[----:B------:R-:W-:Y:S01]  /*13b0*/  IMAD.MOV.U32 R22, RZ, RZ, R23 ;  /* 0x000000ffff167224 */ /* 0x000fe200078e0017 */
[----:B------:R-:W-:-:S02]  /*13c0*/  LOP3.LUT R3, R23, R6, R3, 0x96, !PT ;  /* 0x0000000617037212 */ /* 0x000fc400078e9603 */
[----:B------:R-:W-:Y:S02]  /*13d0*/  LOP3.LUT R6, R5, R20, RZ, 0x3c, !PT ;  /* 0x0000001405067212 */ /* 0x000fe400078e3cff */
[----:B------:R-:W-:Y:S01]  /*13e0*/  LOP3.LUT R5, R3, R0, RZ, 0x3c, !PT ;  /* 0x0000000003057212 */ /* 0x000fe200078e3cff */
[----:B------:R-:W-:Y:S02]  /*13f0*/  HFMA2 R0, -RZ, RZ, 0.1171875, 0 ;  /* 0x2f800000ff007431 */ /* 0x000fe400000001ff */
[----:B------:R-:W-:Y:S01]  /*1400*/  IMAD.SHL.U32 R20, R6, 0x2, RZ ;  /* 0x0000000206147824 */ /* 0x000fe200078e00ff */
[----:B------:R-:W-:Y:S02]  /*1410*/  SHF.L.U32 R7, R5, 0x4, RZ ;  /* 0x0000000405077819 */ /* 0x000fe400000006ff */
[----:B------:R-:W-:Y:S02]  /*1420*/  IADD3 R3, PT, PT, R24, 0x587c5, R5 ;  /* 0x000587c518037810 */ /* 0x000fe40007ffe005 */
[----:B------:R-:W-:-:S02]  /*1430*/  LOP3.LUT R20, R6, R20, R7, 0x96, !PT ;  /* 0x0000001406147212 */ /* 0x000fc400078e9607 */
[----:B------:R-:W-:Y:S01]  /*1440*/  I2FP.F32.U32 R7, R3 ;  /* 0x0000000300077245 */ /* 0x000fe20000201000 */
[----:B------:R-:W-:Y:S01]  /*1450*/  IMAD.MOV.U32 R3, RZ, RZ, R24 ;  /* 0x000000ffff037224 */ /* 0x000fe200078e0018 */
[----:B------:R-:W-:Y:S02]  /*1460*/  IADD3 R24, PT, PT, R24, 0xb0f8a, RZ ;  /* 0x000b0f8a18187810 */ /* 0x000fe40007ffe0ff */
[----:B------:R-:W-:Y:S01]  /*1470*/  LOP3.LUT R35, R20, R5, RZ, 0x3c, !PT ;  /* 0x0000000514237212 */ /* 0x000fe200078e3cff */
[----:B------:R-:W-:Y:S01]  /*1480*/  FFMA R36, R7, R0, 1.1641532182693481445e-10 ;  /* 0x2f00000007247423 */ /* 0x000fe20000000000 */
[----:B------:R-:W-:Y:S02]  /*1490*/  MOV R20, R21 ;  /* 0x0000001500147202 */ /* 0x000fe40000000f00 */
[----:B------:R-:W-:Y:S02]  /*14a0*/  IADD3 R6, PT, PT, R35, R24, RZ ;  /* 0x0000001823067210 */ /* 0x000fe40007ffe0ff */
[----:B------:R-:W-:-:S02]  /*14b0*/  FSETP.EQ.OR P0, PT, R36, 1, !P2 ;  /* 0x3f8000002400780b */ /* 0x000fc40005702400 */
[----:B------:R-:W-:Y:S02]  /*14c0*/  I2FP.F32.U32 R7, R6 ;  /* 0x0000000600077245 */ /* 0x000fe40000201000 */
[----:B------:R-:W-:Y:S02]  /*14d0*/  MOV R21, R5 ;  /* 0x0000000500157202 */ /* 0x000fe40000000f00 */
[----:B------:R-:W-:Y:S01]  /*14e0*/  MOV R23, R35 ;  /* 0x0000002300177202 */ /* 0x000fe20000000f00 */
[----:B------:R-:W-:-:S06]  /*14f0*/  FFMA R6, R7, R0, 1.1641532182693481445e-10 ;  /* 0x2f00000007067423 */ /* 0x000fcc0000000000 */
[----:B------:R-:W-:Y:S05]  /*1500*/  @P0 BRA `(.L_x_33) ;  /* 0x0000000400200947 */ /* 0x000fea0003800000 */
[----:B------:R-:W-:-:S04]  /*1510*/  FSETP.NAN.AND P0, PT, |R13|, |R13|, PT ;  /* 0x4000000d0d00720b */ /* 0x000fc80003f08200 */
[----:B------:R-:W-:-:S13]  /*1520*/  FSETP.NUM.AND P0, PT, |R36|, |R36|, !P0 ;  /* 0x400000242400720b */ /* 0x000fda0004707200 */
[----:B------:R-:W-:Y:S01]  /*1530*/  @!P0 FADD R39, R36, R13 ;  /* 0x0000000d24278221 */ /* 0x000fe20000000000 */
[----:B------:R-:W-:Y:S06]  /*1540*/  @!P0 BRA `(.L_x_33) ;  /* 0x0000000400108947 */ /* 0x000fec0003800000 */
[C---:B------:R-:W-:Y:S02]  /*1550*/  FSETP.NEU.AND P0, PT, |R36|.reuse, +INF , PT ;  /* 0x7f8000002400780b */ /* 0x040fe40003f0d200 */
[----:B------:R-:W-:Y:S02]  /*1560*/  PLOP3.LUT P5, PT, PT, PT, PT, 0x8, 0x80 ;  /* 0x000000000080781c */ /* 0x000fe40003fae170 */
[----:B------:R-:W-:-:S13]  /*1570*/  FSETP.NEU.AND P0, PT, R36, RZ, P0 ;  /* 0x000000ff2400720b */ /* 0x000fda000070d000 */
[----:B------:R-:W-:Y:S01]  /*1580*/  @!P0 PLOP3.LUT P5, PT, P3, PT, PT, 0x80, 0x8 ;  /* 0x000000000008881c */ /* 0x000fe20001faf070 */
[----:B------:R-:W-:-:S12]  /*1590*/  @!P0 FADD R39, R36, R36 ;  /* 0x0000002424278221 */ /* 0x000fd80000000000 */
[----:B------:R-:W-:Y:S01]  /*15a0*/  @P5 LOP3.LUT R39, R39, 0x7fffffff, RZ, 0xc0, !PT ;  /* 0x7fffffff27275812 */ /* 0x000fe200078ec0ff */
[----:B------:R-:W-:Y:S06]  /*15b0*/  @!P0 BRA `(.L_x_33) ;  /* 0x0000000000f48947 */ /* 0x000fec0003800000 */
[C---:B------:R-:W-:Y:S01]  /*15c0*/  FMUL R5, |R36|.reuse, 16777216 ;  /* 0x4b80000024057820 */ /* 0x040fe20000400200 */
[----:B------:R-:W-:Y:S01]  /*15d0*/  FSETP.GEU.AND P0, PT, |R36|, 1.175494350822287508e-38, PT ;  /* 0x008000002400780b */ /* 0x000fe20003f0e200 */
[----:B------:R-:W-:-:S03]  /*15e0*/  IMAD.MOV.U32 R42, RZ, RZ, 0x391fcb8e ;  /* 0x391fcb8eff2a7424 */ /* 0x000fc600078e00ff */
[----:B------:R-:W-:-:S05]  /*15f0*/  FSEL R38, R5, |R36|, !P0 ;  /* 0x4000002405267208 */ /* 0x000fca0004000000 */
[----:B------:R-:W-:-:S05]  /*1600*/  VIADD R35, R38, 0xc0cafb0d ;  /* 0xc0cafb0d26237836 */ /* 0x000fca0000000000 */
[----:B------:R-:W-:-:S04]  /*1610*/  LOP3.LUT R35, R35, 0xff800000, RZ, 0xc0, !PT ;  /* 0xff80000023237812 */ /* 0x000fc800078ec0ff */
[-C--:B------:R-:W-:Y:S02]  /*1620*/  IADD3 R38, PT, PT, R38, -R35.reuse, RZ ;  /* 0x8000002326267210 */ /* 0x080fe40007ffe0ff */
[----:B------:R-:W-:-:S03]  /*1630*/  I2FP.F32.S32 R35, R35 ;  /* 0x0000002300237245 */ /* 0x000fc60000201400 */
[C---:B------:R-:W-:Y:S01]  /*1640*/  FADD R7, R38.reuse, 1 ;  /* 0x3f80000026077421 */ /* 0x040fe20000000000 */
[----:B------:R-:W-:-:S04]  /*1650*/  FADD R38, R38, -1 ;  /* 0xbf80000026267421 */ /* 0x000fc80000000000 */
[----:B------:R-:W-:Y:S01]  /*1660*/  FADD R40, R38, R38 ;  /* 0x0000002626287221 */ /* 0x000fe20000000000 */
[----:B------:R-:W0:Y:S03]  /*1670*/  MUFU.RCP R7, R7 ;  /* 0x0000000700077308 */ /* 0x000e260000001000 */
[----:B0-----:R-:W-:-:S04]  /*1680*/  FMUL R5, R7, R40 ;  /* 0x0000002807057220 */ /* 0x001fc80000400000 */
[----:B------:R-:W-:-:S04]  /*1690*/  FADD R37, R38, -R5 ;  /* 0x8000000526257221 */ /* 0x000fc80000000000 */
[----:B------:R-:W-:-:S04]  /*16a0*/  FADD R37, R37, R37 ;  /* 0x0000002525257221 */ /* 0x000fc80000000000 */
[-C--:B------:R-:W-:Y:S01]  /*16b0*/  FFMA R40, R38, -R5.reuse, R37 ;  /* 0x8000000526287223 */ /* 0x080fe20000000025 */
[----:B------:R-:W-:Y:S01]  /*16c0*/  FSEL R38, RZ, -24, P0 ;  /* 0xc1c00000ff267808 */ /* 0x000fe20000000000 */
[----:B------:R-:W-:Y:S01]  /*16d0*/  FMUL R37, R5, R5 ;  /* 0x0000000505257220 */ /* 0x000fe20000400000 */
[----:B------:R-:W-:-:S03]  /*16e0*/  FSETP.NEU.AND P0, PT, R36, -1, PT ;  /* 0xbf8000002400780b */ /* 0x000fc60003f0d000 */
[----:B------:R-:W-:Y:S01]  /*16f0*/  FFMA R38, R35, 1.1920928955078125e-07, R38 ;  /* 0x3400000023267823 */ /* 0x000fe20000000026 */
[----:B------:R-:W-:Y:S01]  /*1700*/  FMUL R35, R7, R40 ;  /* 0x0000002807237220 */ /* 0x000fe20000400000 */
[----:B------:R-:W-:Y:S02]  /*1710*/  HFMA2 R40, -RZ, RZ, 0.771484375, 0.21533203125 ;  /* 0x3a2c32e4ff287431 */ /* 0x000fe400000001ff */
[----:B------:R-:W-:-:S04]  /*1720*/  FFMA R7, R5, 1.4426950216293334961, R38 ;  /* 0x3fb8aa3b05077823 */ /* 0x000fc80000000026 */
[----:B------:R-:W-:Y:S01]  /*1730*/  FADD R38, R38, -R7 ;  /* 0x8000000726267221 */ /* 0x000fe20000000000 */
[----:B------:R-:W-:-:S03]  /*1740*/  FFMA R40, R37, R40, 0.0032181653659790754318 ;  /* 0x3b52e7db25287423 */ /* 0x000fc60000000028 */
[----:B------:R-:W-:Y:S01]  /*1750*/  FFMA R38, R5, 1.4426950216293334961, R38 ;  /* 0x3fb8aa3b05267823 */ /* 0x000fe20000000026 */
[----:B------:R-:W-:-:S03]  /*1760*/  FFMA R40, R37, R40, 0.018033718690276145935 ;  /* 0x3c93bb7325287423 */ /* 0x000fc60000000028 */
[----:B------:R-:W-:Y:S01]  /*1770*/  FFMA R38, R35, 1.4426950216293334961, R38 ;  /* 0x3fb8aa3b23267823 */ /* 0x000fe20000000026 */
[----:B------:R-:W-:-:S04]  /*1780*/  FFMA R40, R37, R40, 0.12022458761930465698 ;  /* 0x3df6384f25287423 */ /* 0x000fc80000000028 */
[----:B------:R-:W-:Y:S01]  /*1790*/  FMUL R40, R37, R40 ;  /* 0x0000002825287220 */ /* 0x000fe20000400000 */
[----:B------:R-:W-:-:S03]  /*17a0*/  FFMA R37, R5, 1.9251366722983220825e-08, R38 ;  /* 0x32a55e3405257823 */ /* 0x000fc60000000026 */
[----:B------:R-:W-:-:S04]  /*17b0*/  FMUL R38, R40, 3 ;  /* 0x4040000028267820 */ /* 0x000fc80000400000 */
[----:B------:R-:W-:-:S04]  /*17c0*/  FFMA R37, R35, R38, R37 ;  /* 0x0000002623257223 */ /* 0x000fc80000000025 */
[----:B------:R-:W-:-:S04]  /*17d0*/  FFMA R40, R5, R40, R37 ;  /* 0x0000002805287223 */ /* 0x000fc80000000025 */
[----:B------:R-:W-:-:S04]  /*17e0*/  FADD R35, R7, R40 ;  /* 0x0000002807237221 */ /* 0x000fc80000000000 */
[----:B------:R-:W-:Y:S01]  /*17f0*/  FMUL R38, R35, R13 ;  /* 0x0000000d23267220 */ /* 0x000fe20000400000 */
[----:B------:R-:W-:-:S03]  /*1800*/  FADD R7, -R7, R35 ;  /* 0x0000002307077221 */ /* 0x000fc60000000100 */
[----:B------:R-:W0:Y:S01]  /*1810*/  FRND R5, R38 ;  /* 0x0000002600057307 */ /* 0x000e220000201000 */
[----:B------:R-:W-:Y:S01]  /*1820*/  FADD R7, R40, -R7 ;  /* 0x8000000728077221 */ /* 0x000fe20000000000 */
[----:B------:R-:W-:Y:S01]  /*1830*/  FFMA R40, R35, R13, -R38 ;  /* 0x0000000d23287223 */ /* 0x000fe20000000826 */
[----:B------:R-:W-:-:S03]  /*1840*/  FSETP.GT.AND P5, PT, |R38|, 152, PT ;  /* 0x431800002600780b */ /* 0x000fc60003fa4200 */
[----:B------:R-:W-:Y:S02]  /*1850*/  FFMA R40, R7, R13, R40 ;  /* 0x0000000d07287223 */ /* 0x000fe40000000028 */
[----:B------:R-:W1:Y:S01]  /*1860*/  F2I.NTZ R35, R38 ;  /* 0x0000002600237305 */ /* 0x000e620000203100 */
[----:B0-----:R-:W-:Y:S01]  /*1870*/  FADD R7, R38, -R5 ;  /* 0x8000000526077221 */ /* 0x001fe20000000000 */
[----:B------:R-:W-:-:S03]  /*1880*/  FSETP.GT.AND P6, PT, R5, RZ, PT ;  /* 0x000000ff0500720b */ /* 0x000fc60003fc4000 */
[----:B------:R-:W-:Y:S01]  /*1890*/  FADD R7, R7, R40 ;  /* 0x0000002807077221 */ /* 0x000fe20000000000 */
[----:B------:R-:W-:Y:S02]  /*18a0*/  SEL R36, RZ, 0x83000000, P6 ;  /* 0x83000000ff247807 */ /* 0x000fe40003000000 */
[----:B------:R-:W-:Y:S01]  /*18b0*/  FSETP.GEU.AND P6, PT, R38, RZ, PT ;  /* 0x000000ff2600720b */ /* 0x000fe20003fce000 */
[----:B------:R-:W-:Y:S01]  /*18c0*/  FFMA R40, R7, R42, 0.0013391353422775864601 ;  /* 0x3aaf85ed07287423 */ /* 0x000fe2000000002a */
[----:B------:R-:W-:Y:S02]  /*18d0*/  IADD3 R5, PT, PT, R36, 0x7f000000, RZ ;  /* 0x7f00000024057810 */ /* 0x000fe40007ffe0ff */
[----:B-1----:R-:W-:Y:S01]  /*18e0*/  LEA R35, R35, -R36, 0x17 ;  /* 0x8000002423237211 */ /* 0x002fe200078eb8ff */
[----:B------:R-:W-:Y:S01]  /*18f0*/  FFMA R40, R7, R40, 0.0096188392490148544312 ;  /* 0x3c1d985607287423 */ /* 0x000fe20000000028 */
[----:B------:R-:W-:-:S03]  /*1900*/  FSEL R39, RZ, +INF , !P6 ;  /* 0x7f800000ff277808 */ /* 0x000fc60007000000 */
[----:B------:R-:W-:-:S04]  /*1910*/  FFMA R40, R7, R40, 0.055503588169813156128 ;  /* 0x3d6357bb07287423 */ /* 0x000fc80000000028 */
[----:B------:R-:W-:-:S04]  /*1920*/  FFMA R40, R7, R40, 0.24022644758224487305 ;  /* 0x3e75fdec07287423 */ /* 0x000fc80000000028 */
[----:B------:R-:W-:-:S04]  /*1930*/  FFMA R40, R7, R40, 0.69314718246459960938 ;  /* 0x3f31721807287423 */ /* 0x000fc80000000028 */
[----:B------:R-:W-:-:S04]  /*1940*/  FFMA R40, R7, R40, 1 ;  /* 0x3f80000007287423 */ /* 0x000fc80000000028 */
[----:B------:R-:W-:-:S04]  /*1950*/  FMUL R40, R5, R40 ;  /* 0x0000002805287220 */ /* 0x000fc80000400000 */
[----:B------:R-:W-:Y:S01]  /*1960*/  @!P5 FMUL R39, R35, R40 ;  /* 0x000000282327d220 */ /* 0x000fe20000400000 */
[----:B------:R-:W-:-:S04]  /*1970*/  FSETP.NEU.AND P5, PT, |R13|, +INF , PT ;  /* 0x7f8000000d00780b */ /* 0x000fc80003fad200 */
[----:B------:R-:W-:-:S09]  /*1980*/  @!P0 FSEL R39, R39, 1, P5 ;  /* 0x3f80000027278808 */ /* 0x000fd20002800000 */
.L_x_33:
[----:B------:R-:W-:Y:S05]  /*1990*/  BSYNC.RECONVERGENT B3 ;  /* 0x0000000000037941 */ /* 0x000fea0003800200 */
.L_x_32:
[----:B------:R-:W-:Y:S01]  /*19a0*/  FSETP.NEU.AND P0, PT, R11, RZ, PT ;  /* 0x000000ff0b00720b */ /* 0x000fe20003f0d000 */
[----:B------:R-:W-:Y:S01]  /*19b0*/  BSSY.RECONVERGENT B3, `(.L_x_34) ;  /* 0x000004e000037945 */ /* 0x000fe20003800200 */
[----:B------:R-:W-:Y:S02]  /*19c0*/  IMAD.MOV.U32 R36, RZ, RZ, 0x3f800000 ;  /* 0x3f800000ff247424 */ /* 0x000fe400078e00ff */
[----:B------:R-:W-:-:S13]  /*19d0*/  FSETP.EQ.OR P0, PT, R6, 1, !P0 ;  /* 0x3f8000000600780b */ /* 0x000fda0004702400 */
[----:B------:R-:W-:Y:S05]  /*19e0*/  @P0 BRA `(.L_x_35) ;  /* 0x0000000400280947 */ /* 0x000fea0003800000 */
[----:B------:R-:W-:-:S04]  /*19f0*/  FSETP.NAN.AND P0, PT, |R11|, |R11|, PT ;  /* 0x4000000b0b00720b */ /* 0x000fc80003f08200 */
[----:B------:R-:W-:-:S13]  /*1a00*/  FSETP.NUM.AND P0, PT, |R6|, |R6|, !P0 ;  /* 0x400000060600720b */ /* 0x000fda0004707200 */
[----:B------:R-:W-:Y:S01]  /*1a10*/  @!P0 FADD R36, R6, R11 ;  /* 0x0000000b06248221 */ /* 0x000fe20000000000 */
[----:B------:R-:W-:Y:S06]  /*1a20*/  @!P0 BRA `(.L_x_35) ;  /* 0x0000000400188947 */ /* 0x000fec0003800000 */
[C---:B------:R-:W-:Y:S02]  /*1a30*/  FSETP.NEU.AND P0, PT, |R6|.reuse, +INF , PT ;  /* 0x7f8000000600780b */ /* 0x040fe40003f0d200 */
[----:B------:R-:W-:Y:S02]  /*1a40*/  PLOP3.LUT P6, PT, PT, PT, PT, 0x8, 0x80 ;  /* 0x000000000080781c */ /* 0x000fe40003fce170 */
[----:B------:R-:W-:-:S04]  /*1a50*/  FSETP.NEU.AND P0, PT, R6, RZ, P0 ;  /* 0x000000ff0600720b */ /* 0x000fc8000070d000 */
[----:B------:R-:W-:-:S09]  /*1a60*/  FSETP.GEU.OR P5, PT, R11, RZ, P0 ;  /* 0x000000ff0b00720b */ /* 0x000fd200007ae400 */
[----:B------:R-:W-:Y:S01]  /*1a70*/  @!P0 PLOP3.LUT P6, PT, P4, PT, PT, 0x80, 0x8 ;  /* 0x000000000008881c */ /* 0x000fe200027cf070 */
[----:B------:R-:W-:-:S05]  /*1a80*/  @!P0 FADD R36, R6, R6 ;  /* 0x0000000606248221 */ /* 0x000fca0000000000 */
[----:B------:R-:W-:-:S07]  /*1a90*/  @!P5 LOP3.LUT R36, R36, 0x7f800000, RZ, 0x3c, !PT ;  /* 0x7f8000002424d812 */ /* 0x000fce00078e3cff */
[----:B------:R-:W-:Y:S01]  /*1aa0*/  @P6 LOP3.LUT R36, R36, 0x7fffffff, RZ, 0xc0, !PT ;  /* 0x7fffffff24246812 */ /* 0x000fe200078ec0ff */
[----:B------:R-:W-:Y:S06]  /*1ab0*/  @!P0 BRA `(.L_x_35) ;  /* 0x0000000000f48947 */ /* 0x000fec0003800000 */
[C---:B------:R-:W-:Y:S01]  /*1ac0*/  FMUL R5, |R6|.reuse, 16777216 ;  /* 0x4b80000006057820 */ /* 0x040fe20000400200 */
[----:B------:R-:W-:-:S04]  /*1ad0*/  FSETP.GEU.AND P0, PT, |R6|, 1.175494350822287508e-38, PT ;  /* 0x008000000600780b */ /* 0x000fc80003f0e200 */
[----:B------:R-:W-:-:S04]  /*1ae0*/  FSEL R36, R5, |R6|, !P0 ;  /* 0x4000000605247208 */ /* 0x000fc80004000000 */
[----:B------:R-:W-:-:S04]  /*1af0*/  IADD3 R35, PT, PT, R36, -0x3f3504f3, RZ ;  /* 0xc0cafb0d24237810 */ /* 0x000fc80007ffe0ff */
        /* <DEDUP_REMOVED lines=10> */
[----:B------:R-:W-:Y:S01]  /*1ba0*/  FFMA R40, R36, -R5, R37 ;  /* 0x8000000524287223 */ /* 0x000fe20000000025 */
[----:B------:R-:W-:Y:S01]  /*1bb0*/  FSEL R36, RZ, -24, P0 ;  /* 0xc1c00000ff247808 */ /* 0x000fe20000000000 */
[----:B------:R-:W-:Y:S01]  /*1bc0*/  IMAD.MOV.U32 R37, RZ, RZ, 0x3a2c32e4 ;  /* 0x3a2c32e4ff257424 */ /* 0x000fe200078e00ff */
[----:B------:R-:W-:-:S03]  /*1bd0*/  FSETP.NEU.AND P0, PT, R6, -1, PT ;  /* 0xbf8000000600780b */ /* 0x000fc60003f0d000 */
[----:B------:R-:W-:Y:S01]  /*1be0*/  FFMA R38, R35, 1.1920928955078125e-07, R36 ;  /* 0x3400000023267823 */ /* 0x000fe20000000024 */
[----:B------:R-:W-:Y:S01]  /*1bf0*/  FMUL R36, R5, R5 ;  /* 0x0000000505247220 */ /* 0x000fe20000400000 */
[----:B------:R-:W-:Y:S01]  /*1c00*/  FMUL R35, R7, R40 ;  /* 0x0000002807237220 */ /* 0x000fe20000400000 */
[----:B------:R-:W-:Y:S02]  /*1c10*/  HFMA2 R40, -RZ, RZ, 0.64013671875, -15.109375 ;  /* 0x391fcb8eff287431 */ /* 0x000fe400000001ff */
[----:B------:R-:W-:Y:S01]  /*1c20*/  FFMA R7, R5, 1.4426950216293334961, R38 ;  /* 0x3fb8aa3b05077823 */ /* 0x000fe20000000026 */
[----:B------:R-:W-:-:S03]  /*1c30*/  FFMA R37, R36, R37, 0.0032181653659790754318 ;  /* 0x3b52e7db24257423 */ /* 0x000fc60000000025 */
[----:B------:R-:W-:Y:S01]  /*1c40*/  FADD R38, R38, -R7 ;  /* 0x8000000726267221 */ /* 0x000fe20000000000 */
[----:B------:R-:W-:-:S03]  /*1c50*/  FFMA R37, R36, R37, 0.018033718690276145935 ;  /* 0x3c93bb7324257423 */ /* 0x000fc60000000025 */
[----:B------:R-:W-:Y:S01]  /*1c60*/  FFMA R38, R5, 1.4426950216293334961, R38 ;  /* 0x3fb8aa3b05267823 */ /* 0x000fe20000000026 */
[----:B------:R-:W-:-:S03]  /*1c70*/  FFMA R37, R36, R37, 0.12022458761930465698 ;  /* 0x3df6384f24257423 */ /* 0x000fc60000000025 */
[----:B------:R-:W-:Y:S01]  /*1c80*/  FFMA R38, R35, 1.4426950216293334961, R38 ;  /* 0x3fb8aa3b23267823 */ /* 0x000fe20000000026 */
[----:B------:R-:W-:-:S03]  /*1c90*/  FMUL R36, R36, R37 ;  /* 0x0000002524247220 */ /* 0x000fc60000400000 */
[----:B------:R-:W-:Y:S01]  /*1ca0*/  FFMA R37, R5, 1.9251366722983220825e-08, R38 ;  /* 0x32a55e3405257823 */ /* 0x000fe20000000026 */
        /* <DEDUP_REMOVED lines=18> */
[----:B------:R-:W-:Y:S01]  /*1dd0*/  IADD3 R5, PT, PT, R6, 0x7f000000, RZ ;  /* 0x7f00000006057810 */ /* 0x000fe20007ffe0ff */
[----:B-1----:R-:W-:Y:S01]  /*1de0*/  IMAD R35, R35, 0x800000, -R6 ;  /* 0x0080000023237824 */ /* 0x002fe200078e0a06 */
[----:B------:R-:W-:Y:S01]  /*1df0*/  FSEL R36, RZ, +INF , !P6 ;  /* 0x7f800000ff247808 */ /* 0x000fe20007000000 */
[----:B------:R-:W-:-:S04]  /*1e00*/  FFMA R38, R7, R38, 0.0096188392490148544312 ;  /* 0x3c1d985607267423 */ /* 0x000fc80000000026 */
        /* <DEDUP_REMOVED lines=8> */
.L_x_35:
[----:B------:R-:W-:Y:S05]  /*1e90*/  BSYNC.RECONVERGENT B3 ;  /* 0x0000000000037941 */ /* 0x000fea0003800200 */
.L_x_34:
[----:B------:R-:W-:-:S05]  /*1ea0*/  FADD R6, R36, R39 ;  /* 0x0000002724067221 */ /* 0x000fca0000000000 */
[----:B------:R-:W-:-:S13]  /*1eb0*/  FSETP.GTU.AND P0, PT, R6, 1, PT ;  /* 0x3f8000000600780b */ /* 0x000fda0003f0c000 */
[----:B------:R-:W-:Y:S05]  /*1ec0*/  @P0 BRA `(.L_x_36) ;  /* 0xfffffff400180947 */ /* 0x000fea000383ffff */
[----:B------:R-:W-:Y:S05]  /*1ed0*/  BSYNC.RECONVERGENT B2 ;  /* 0x0000000000027941 */ /* 0x000fea0003800200 */
.L_x_31:
[----:B------:R-:W-:Y:S01]  /*1ee0*/  SHF.R.U32.HI R24, RZ, 0x2, R25 ;  /* 0x00000002ff187819 */ /* 0x000fe20000011619 */
[----:B------:R-:W-:Y:S01]  /*1ef0*/  FCHK P0, R39, R6 ;  /* 0x0000000627007302 */ /* 0x000fe20000000000 */
[----:B------:R-:W-:Y:S01]  /*1f00*/  SHF.L.U32 R5, R23, 0x4, RZ ;  /* 0x0000000417057819 */ /* 0x000fe200000006ff */
[----:B------:R-:W-:Y:S01]  /*1f10*/  BSSY.RECONVERGENT B2, `(.L_x_37) ;  /* 0x0000019000027945 */ /* 0x000fe20003800200 */
[----:B------:R-:W-:-:S04]  /*1f20*/  LOP3.LUT R24, R24, R25, RZ, 0x3c, !PT ;  /* 0x0000001918187212 */ /* 0x000fc800078e3cff */
[C---:B------:R-:W-:Y:S01]  /*1f30*/  SHF.L.U32 R7, R24.reuse, 0x1, RZ ;  /* 0x0000000118077819 */ /* 0x040fe200000006ff */
[----:B------:R-:W0:Y:S03]  /*1f40*/  MUFU.RCP R25, R6 ;  /* 0x0000000600197308 */ /* 0x000e260000001000 */
[----:B------:R-:W-:Y:S01]  /*1f50*/  LOP3.LUT R36, R24, R7, R5, 0x96, !PT ;  /* 0x0000000718247212 */ /* 0x000fe200078e9605 */
[----:B------:R-:W-:-:S03]  /*1f60*/  VIADD R24, R3, 0x10974f ;  /* 0x0010974f03187836 */ /* 0x000fc60000000000 */
[----:B------:R-:W-:-:S04]  /*1f70*/  LOP3.LUT R7, R36, R23, RZ, 0x3c, !PT ;  /* 0x0000001724077212 */ /* 0x000fc800078e3cff */
[----:B------:R-:W-:-:S04]  /*1f80*/  IADD3 R3, PT, PT, R7, R24, RZ ;  /* 0x0000001807037210 */ /* 0x000fc80007ffe0ff */
[----:B------:R-:W-:-:S05]  /*1f90*/  I2FP.F32.U32 R3, R3 ;  /* 0x0000000300037245 */ /* 0x000fca0000201000 */
[----:B------:R-:W-:Y:S01]  /*1fa0*/  FFMA R3, R3, R0, 1.1641532182693481445e-10 ;  /* 0x2f00000003037423 */ /* 0x000fe20000000000 */
[----:B0-----:R-:W-:-:S04]  /*1fb0*/  FFMA R0, -R6, R25, 1 ;  /* 0x3f80000006007423 */ /* 0x001fc80000000119 */
[----:B------:R-:W-:Y:S01]  /*1fc0*/  FSETP.GEU.AND P2, PT, |R3|, 1.175494350822287508e-38, PT ;  /* 0x008000000300780b */ /* 0x000fe20003f4e200 */
[----:B------:R-:W-:-:S04]  /*1fd0*/  FFMA R0, R25, R0, R25 ;  /* 0x0000000019007223 */ /* 0x000fc80000000019 */
[----:B------:R-:W-:-:S04]  /*1fe0*/  FFMA R25, R0, R39, RZ ;  /* 0x0000002700197223 */ /* 0x000fc800000000ff */
[----:B------:R-:W-:-:S04]  /*1ff0*/  FFMA R35, -R6, R25, R39 ;  /* 0x0000001906237223 */ /* 0x000fc80000000127 */
[----:B------:R-:W-:Y:S01]  /*2000*/  @!P2 FMUL R3, R3, 16777216 ;  /* 0x4b8000000303a820 */ /* 0x000fe20000400000 */
[----:B------:R-:W-:-:S03]  /*2010*/  FFMA R25, R0, R35, R25 ;  /* 0x0000002300197223 */ /* 0x000fc60000000019 */
[----:B------:R-:W0:Y:S02]  /*2020*/  MUFU.LG2 R5, R3 ;  /* 0x0000000300057308 */ /* 0x000e240000000c00 */
[----:B0-----:R-:W-:-:S04]  /*2030*/  @!P2 FADD R5, R5, -24 ;  /* 0xc1c000000505a421 */ /* 0x001fc80000000000 */
[----:B------:R-:W-:Y:S01]  /*2040*/  FMUL R0, R5, -0.69314718246459960938 ;  /* 0xbf31721805007820 */ /* 0x000fe20000400000 */
[----:B------:R-:W-:Y:S06]  /*2050*/  @!P0 BRA `(.L_x_38) ;  /* 0x0000000000108947 */ /* 0x000fec0003800000 */
[----:B------:R-:W-:Y:S02]  /*2060*/  MOV R3, R6 ;  /* 0x0000000600037202 */ /* 0x000fe40000000f00 */
[----:B------:R-:W-:-:S07]  /*2070*/  MOV R36, 0x2090 ;  /* 0x0000209000247802 */ /* 0x000fce0000000f00 */
[----:B------:R-:W-:Y:S05]  /*2080*/  CALL.REL.NOINC `($__internal_2_$__cuda_sm3x_div_rn_noftz_f32_slowpath) ;  /* 0x0000000c00647944 */ /* 0x000fea0003c00000 */
[----:B------:R-:W-:-:S07]  /*2090*/  IMAD.MOV.U32 R25, RZ, RZ, R3 ;  /* 0x000000ffff197224 */ /* 0x000fce00078e0003 */
.L_x_38:
[----:B------:R-:W-:Y:S05]  /*20a0*/  BSYNC.RECONVERGENT B2 ;  /* 0x0000000000027941 */ /* 0x000fea0003800200 */
.L_x_37:
[----:B------:R-:W-:Y:S01]  /*20b0*/  FMUL R0, R0, R25 ;  /* 0x0000001900007220 */ /* 0x000fe20000400000 */
[----:B------:R-:W-:Y:S01]  /*20c0*/  MOV R6, R23 ;  /* 0x0000001700067202 */ /* 0x000fe20000000f00 */
[----:B------:R-:W-:Y:S01]  /*20d0*/  IMAD.MOV.U32 R25, RZ, RZ, R20 ;  /* 0x000000ffff197224 */ /* 0x000fe200078e0014 */
[----:B------:R-:W-:-:S07]  /*20e0*/  MOV R5, R21 ;  /* 0x0000001500057202 */ /* 0x000fce0000000f00 */
.L_x_15:
[----:B------:R-:W-:Y:S05]  /*20f0*/  BSYNC.RECONVERGENT B1 ;  /* 0x0000000000017941 */ /* 0x000fea0003800200 */
.L_x_14:
[----:B------:R-:W-:Y:S01]  /*2100*/  ISETP.NE.AND P0, PT, R18, 0x1, PT ;  /* 0x000000011200780c */ /* 0x000fe20003f05270 */
[----:B------:R-:W-:Y:S01]  /*2110*/  BSSY.RECONVERGENT B1, `(.L_x_39) ;  /* 0x0000052000017945 */ /* 0x000fe20003800200 */
[----:B------:R-:W-:Y:S01]  /*2120*/  HFMA2 R18, -RZ, RZ, 0, 0 ;  /* 0x00000000ff127431 */ /* 0x000fe200000001ff */
[----:B------:R-:W-:Y:S01]  /*2130*/  MOV R3, R31 ;  /* 0x0000001f00037202 */ /* 0x000fe20000000f00 */
[----:B------:R-:W-:Y:S01]  /*2140*/  IMAD.MOV.U32 R20, RZ, RZ, R6 ;  /* 0x000000ffff147224 */ /* 0x000fe200078e0006 */
[----:B------:R-:W-:Y:S02]  /*2150*/  MOV R21, R7 ;  /* 0x0000000700157202 */ /* 0x000fe40000000f00 */
[----:B------:R-:W-:-:S06]  /*2160*/  MOV R23, R5 ;  /* 0x0000000500177202 */ /* 0x000fcc0000000f00 */
[----:B------:R-:W-:Y:S05]  /*2170*/  @!P0 BRA `(.L_x_40) ;  /* 0x00000004002c8947 */ /* 0x000fea0003800000 */
[----:B------:R-:W-:Y:S01]  /*2180*/  SHF.R.U32.HI R18, RZ, 0x2, R25 ;  /* 0x00000002ff127819 */ /* 0x000fe20000011619 */
[----:B------:R-:W-:Y:S01]  /*2190*/  BSSY.RECONVERGENT B2, `(.L_x_41) ;  /* 0x000003d000027945 */ /* 0x000fe20003800200 */
[----:B------:R-:W-:Y:S02]  /*21a0*/  MOV R21, 0x3e055027 ;  /* 0x3e05502700157802 */ /* 0x000fe40000000f00 */
[----:B------:R-:W-:Y:S01]  /*21b0*/  LOP3.LUT R3, R18, R25, RZ, 0x3c, !PT ;  /* 0x0000001912037212 */ /* 0x000fe200078e3cff */
[----:B------:R-:W-:-:S03]  /*21c0*/  IMAD.SHL.U32 R18, R7, 0x10, RZ ;  /* 0x0000001007127824 */ /* 0x000fc600078e00ff */
[----:B------:R-:W-:-:S04]  /*21d0*/  SHF.L.U32 R20, R3, 0x1, RZ ;  /* 0x0000000103147819 */ /* 0x000fc800000006ff */
[----:B------:R-:W-:-:S04]  /*21e0*/  LOP3.LUT R18, R7, R18, R20, 0x96, !PT ;  /* 0x0000001207127212 */ /* 0x000fc800078e9614 */
[----:B------:R-:W-:Y:S02]  /*21f0*/  LOP3.LUT R20, R18, R3, RZ, 0x3c, !PT ;  /* 0x0000000312147212 */ /* 0x000fe400078e3cff */
[----:B------:R-:W-:Y:S02]  /*2200*/  MOV R18, 0x2f800000 ;  /* 0x2f80000000127802 */ /* 0x000fe40000000f00 */
[C---:B------:R-:W-:Y:S01]  /*2210*/  IADD3 R3, PT, PT, R24.reuse, 0x587c5, R20 ;  /* 0x000587c518037810 */ /* 0x040fe20007ffe014 */
[----:B------:R-:W-:-:S03]  /*2220*/  VIADD R24, R24, 0xb0f8a ;  /* 0x000b0f8a18187836 */ /* 0x000fc60000000000 */
[----:B------:R-:W-:-:S05]  /*2230*/  I2FP.F32.U32 R3, R3 ;  /* 0x0000000300037245 */ /* 0x000fca0000201000 */
[----:B------:R-:W-:-:S05]  /*2240*/  FFMA R3, R3, R18, 1.1641532182693481445e-10 ;  /* 0x2f00000003037423 */ /* 0x000fca0000000012 */
[----:B------:R-:W-:-:S13]  /*2250*/  FSETP.GEU.AND P0, PT, R3, 1.175494350822287508e-38, PT ;  /* 0x008000000300780b */ /* 0x000fda0003f0e000 */
[----:B------:R-:W-:-:S04]  /*2260*/  @!P0 FMUL R3, R3, 8388608 ;  /* 0x4b00000003038820 */ /* 0x000fc80000400000 */
[----:B------:R-:W-:-:S05]  /*2270*/  VIADD R18, R3, 0xc0d55555 ;  /* 0xc0d5555503127836 */ /* 0x000fca0000000000 */
[----:B------:R-:W-:-:S04]  /*2280*/  LOP3.LUT R36, R18, 0xff800000, RZ, 0xc0, !PT ;  /* 0xff80000012247812 */ /* 0x000fc800078ec0ff */
[-C--:B------:R-:W-:Y:S02]  /*2290*/  IADD3 R18, PT, PT, R3, -R36.reuse, RZ ;  /* 0x8000002403127210 */ /* 0x080fe40007ffe0ff */
[----:B------:R-:W-:-:S03]  /*22a0*/  I2FP.F32.S32 R36, R36 ;  /* 0x0000002400247245 */ /* 0x000fc60000201400 */
[----:B------:R-:W-:-:S04]  /*22b0*/  FADD R18, R18, -1 ;  /* 0xbf80000012127421 */ /* 0x000fc80000000000 */
[----:B------:R-:W-:-:S04]  /*22c0*/  FFMA R21, R18, -R21, 0.14084610342979431152 ;  /* 0x3e1039f612157423 */ /* 0x000fc80000000815 */
[----:B------:R-:W-:-:S04]  /*22d0*/  FFMA R21, R18, R21, -0.12148627638816833496 ;  /* 0xbdf8cdcc12157423 */ /* 0x000fc80000000015 */
[----:B------:R-:W-:-:S04]  /*22e0*/  FFMA R21, R18, R21, 0.13980610668659210205 ;  /* 0x3e0f295512157423 */ /* 0x000fc80000000015 */
[----:B------:R-:W-:-:S04]  /*22f0*/  FFMA R21, R18, R21, -0.16684235632419586182 ;  /* 0xbe2ad8b912157423 */ /* 0x000fc80000000015 */
[----:B------:R-:W-:-:S04]  /*2300*/  FFMA R21, R18, R21, 0.20012299716472625732 ;  /* 0x3e4ced0b12157423 */ /* 0x000fc80000000015 */
[----:B------:R-:W-:-:S04]  /*2310*/  FFMA R21, R18, R21, -0.24999669194221496582 ;  /* 0xbe7fff2212157423 */ /* 0x000fc80000000015 */
[----:B------:R-:W-:-:S04]  /*2320*/  FFMA R21, R18, R21, 0.33333182334899902344 ;  /* 0x3eaaaa7812157423 */ /* 0x000fc80000000015 */
[C---:B------:R-:W-:Y:S01]  /*2330*/  FFMA R23, R18.reuse, R21, -0.5 ;  /* 0xbf00000012177423 */ /* 0x040fe20000000015 */
[----:B------:R-:W-:Y:S02]  /*2340*/  FSEL R21, RZ, -23, P0 ;  /* 0xc1b80000ff157808 */ /* 0x000fe40000000000 */
[----:B------:R-:W-:Y:S01]  /*2350*/  ISETP.GT.U32.AND P0, PT, R3, 0x7f7fffff, PT ;  /* 0x7f7fffff0300780c */ /* 0x000fe20003f04070 */
[----:B------:R-:W-:Y:S02]  /*2360*/  FMUL R23, R18, R23 ;  /* 0x0000001712177220 */ /* 0x000fe40000400000 */
[----:B------:R-:W-:Y:S01]  /*2370*/  FFMA R36, R36, 1.1920928955078125e-07, R21 ;  /* 0x3400000024247823 */ /* 0x000fe20000000015 */
[----:B------:R-:W-:Y:S01]  /*2380*/  SHF.R.U32.HI R21, RZ, 0x2, R22 ;  /* 0x00000002ff157819 */ /* 0x000fe20000011616 */
[----:B------:R-:W-:Y:S01]  /*2390*/  FFMA R23, R18, R23, R18 ;  /* 0x0000001712177223 */ /* 0x000fe20000000012 */
[----:B------:R-:W-:Y:S02]  /*23a0*/  IMAD.MOV.U32 R18, RZ, RZ, 0x7f800000 ;  /* 0x7f800000ff127424 */ /* 0x000fe400078e00ff */
[----:B------:R-:W-:Y:S01]  /*23b0*/  LOP3.LUT R21, R21, R22, RZ, 0x3c, !PT ;  /* 0x0000001615157212 */ /* 0x000fe200078e3cff */
[----:B------:R-:W-:-:S03]  /*23c0*/  FFMA R23, R36, 0.69314718246459960938, R23 ;  /* 0x3f31721824177823 */ /* 0x000fc60000000017 */
[----:B------:R-:W-:Y:S01]  /*23d0*/  SHF.L.U32 R22, R21, 0x1, RZ ;  /* 0x0000000115167819 */ /* 0x000fe200000006ff */
[C---:B------:R-:W-:Y:S01]  /*23e0*/  @P0 FFMA R23, R3.reuse, R18, +INF ;  /* 0x7f80000003170423 */ /* 0x040fe20000000012 */
[----:B------:R-:W-:Y:S02]  /*23f0*/  SHF.L.U32 R18, R20, 0x4, RZ ;  /* 0x0000000414127819 */ /* 0x000fe400000006ff */
[----:B------:R-:W-:Y:S01]  /*2400*/  FSETP.NEU.AND P0, PT, R3, RZ, PT ;  /* 0x000000ff0300720b */ /* 0x000fe20003f0d000 */
[----:B------:R-:W-:Y:S01]  /*2410*/  FMUL R23, R23, -2 ;  /* 0xc000000017177820 */ /* 0x000fe20000400000 */
[----:B------:R-:W-:-:S04]  /*2420*/  LOP3.LUT R21, R21, R22, R18, 0x96, !PT ;  /* 0x0000001615157212 */ /* 0x000fc800078e9612 */
[----:B------:R-:W-:Y:S02]  /*2430*/  FSEL R22, R23, +INF , P0 ;  /* 0x7f80000017167808 */ /* 0x000fe40000000000 */
[----:B------:R-:W-:Y:S02]  /*2440*/  LOP3.LUT R21, R21, R20, RZ, 0x3c, !PT ;  /* 0x0000001415157212 */ /* 0x000fe400078e3cff */
[----:B------:R-:W-:Y:S01]  /*2450*/  IADD3 R18, PT, PT, R22, -0xd000000, RZ ;  /* 0xf300000016127810 */ /* 0x000fe20007ffe0ff */
[----:B------:R0:W1:Y:S01]  /*2460*/  MUFU.RSQ R23, R22 ;  /* 0x0000001600177308 */ /* 0x0000620000001400 */
[----:B------:R-:W-:Y:S02]  /*2470*/  IADD3 R3, PT, PT, R21, R24, RZ ;  /* 0x0000001815037210 */ /* 0x000fe40007ffe0ff */
[----:B------:R-:W-:Y:S01]  /*2480*/  ISETP.GT.U32.AND P0, PT, R18, 0x727fffff, PT ;  /* 0x727fffff1200780c */ /* 0x000fe20003f04070 */
[----:B------:R-:W-:Y:S01]  /*2490*/  IMAD.MOV.U32 R18, RZ, RZ, 0x30c90fdb ;  /* 0x30c90fdbff127424 */ /* 0x000fe200078e00ff */
[----:B------:R-:W-:-:S05]  /*24a0*/  I2FP.F32.U32 R3, R3 ;  /* 0x0000000300037245 */ /* 0x000fca0000201000 */
[----:B------:R-:W-:-:S06]  /*24b0*/  FFMA R18, R3, R18, 7.314590599882819788e-10 ;  /* 0x30490fdb03127423 */ /* 0x000fcc0000000012 */
[----:B0-----:R-:W-:Y:S05]  /*24c0*/  @!P0 BRA `(.L_x_42) ;  /* 0x0000000000148947 */ /* 0x001fea0003800000 */
[----:B------:R-:W-:Y:S02]  /*24d0*/  MOV R3, R22 ;  /* 0x0000001600037202 */ /* 0x000fe40000000f00 */
[----:B------:R-:W-:-:S07]  /*24e0*/  MOV R36, 0x2500 ;  /* 0x0000250000247802 */ /* 0x000fce0000000f00 */
[----:B-1----:R-:W-:Y:S05]  /*24f0*/  CALL.REL.NOINC `($__internal_1_$__cuda_sm20_sqrt_rn_f32_slowpath) ;  /* 0x0000000400f07944 */ /* 0x002fea0003c00000 */
[----:B------:R-:W-:Y:S01]  /*2500*/  MOV R31, R3 ;  /* 0x00000003001f7202 */ /* 0x000fe20000000f00 */
[----:B------:R-:W-:Y:S06]  /*2510*/  BRA `(.L_x_43) ;  /* 0x0000000000107947 */ /* 0x000fec0003800000 */
.L_x_42:
[----:B-1----:R-:W-:Y:S01]  /*2520*/  FMUL.FTZ R31, R22, R23 ;  /* 0x00000017161f7220 */ /* 0x002fe20000410000 */
[----:B------:R-:W-:-:S03]  /*2530*/  FMUL.FTZ R3, R23, 0.5 ;  /* 0x3f00000017037820 */ /* 0x000fc60000410000 */
[----:B------:R-:W-:-:S04]  /*2540*/  FFMA R22, -R31, R31, R22 ;  /* 0x0000001f1f167223 */ /* 0x000fc80000000116 */
[----:B------:R-:W-:-:S07]  /*2550*/  FFMA R31, R22, R3, R31 ;  /* 0x00000003161f7223 */ /* 0x000fce000000001f */
.L_x_43:
[----:B------:R-:W-:Y:S05]  /*2560*/  BSYNC.RECONVERGENT B2 ;  /* 0x0000000000027941 */ /* 0x000fea0003800200 */
.L_x_41:
[----:B------:R-:W-:Y:S01]  /*2570*/  FMUL.RZ R35, R18, 0.15915493667125701904 ;  /* 0x3e22f98312237820 */ /* 0x000fe2000040c000 */
[----:B------:R-:W-:Y:S01]  /*2580*/  MOV R25, R5 ;  /* 0x0000000500197202 */ /* 0x000fe20000000f00 */
[----:B------:R-:W-:Y:S01]  /*2590*/  IMAD.MOV.U32 R22, RZ, RZ, R6 ;  /* 0x000000ffff167224 */ /* 0x000fe200078e0006 */
[-C--:B------:R-:W-:Y:S01]  /*25a0*/  MOV R23, R7.reuse ;  /* 0x0000000700177202 */ /* 0x080fe20000000f00 */
[----:B------:R-:W0:Y:S01]  /*25b0*/  MUFU.SIN R18, R35 ;  /* 0x0000002300127308 */ /* 0x000e220000000400 */
[----:B------:R-:W-:Y:S01]  /*25c0*/  MOV R5, R7 ;  /* 0x0000000700057202 */ /* 0x000fe20000000f00 */
[----:B------:R-:W-:Y:S01]  /*25d0*/  IMAD.MOV.U32 R7, RZ, RZ, R21 ;  /* 0x000000ffff077224 */ /* 0x000fe200078e0015 */
[----:B------:R-:W-:-:S05]  /*25e0*/  MOV R6, R20 ;  /* 0x0000001400067202 */ /* 0x000fca0000000f00 */
[----:B------:R-:W1:Y:S01]  /*25f0*/  MUFU.COS R36, R35 ;  /* 0x0000002300247308 */ /* 0x000e620000000000 */
[-C--:B0-----:R-:W-:Y:S01]  /*2600*/  FMUL R3, R18, R31.reuse ;  /* 0x0000001f12037220 */ /* 0x081fe20000400000 */
[----:B------:R-:W-:Y:S02]  /*2610*/  IMAD.MOV.U32 R18, RZ, RZ, 0x1 ;  /* 0x00000001ff127424 */ /* 0x000fe400078e00ff */
[----:B-1----:R-:W-:-:S07]  /*2620*/  FMUL R31, R36, R31 ;  /* 0x0000001f241f7220 */ /* 0x002fce0000400000 */
.L_x_40:
[----:B------:R-:W-:Y:S05]  /*2630*/  BSYNC.RECONVERGENT B1 ;  /* 0x0000000000017941 */ /* 0x000fea0003800200 */
.L_x_39:
[----:B------:R-:W-:Y:S01]  /*2640*/  FMUL R37, R33, R0 ;  /* 0x0000000021257220 */ /* 0x000fe20000400000 */
[----:B------:R-:W-:Y:S01]  /*2650*/  BSSY.RECONVERGENT B1, `(.L_x_44) ;  /* 0x000000f000017945 */ /* 0x000fe20003800200 */
[----:B------:R-:W-:Y:S02]  /*2660*/  FMUL R39, R32, R3 ;  /* 0x0000000320277220 */ /* 0x000fe40000400000 */
[----:B------:R0:W1:Y:S01]  /*2670*/  MUFU.RSQ R38, R37 ;  /* 0x0000002500267308 */ /* 0x0000620000001400 */
[----:B------:R-:W-:-:S04]  /*2680*/  IADD3 R35, PT, PT, R37, -0xd000000, RZ ;  /* 0xf300000025237810 */ /* 0x000fc80007ffe0ff */
[----:B------:R-:W-:-:S13]  /*2690*/  ISETP.GT.U32.AND P0, PT, R35, 0x727fffff, PT ;  /* 0x727fffff2300780c */ /* 0x000fda0003f04070 */
[----:B01----:R-:W-:Y:S05]  /*26a0*/  @!P0 BRA `(.L_x_45) ;  /* 0x0000000000148947 */ /* 0x003fea0003800000 */
[----:B------:R-:W-:Y:S02]  /*26b0*/  MOV R3, R37 ;  /* 0x0000002500037202 */ /* 0x000fe40000000f00 */
[----:B------:R-:W-:-:S07]  /*26c0*/  MOV R36, 0x26e0 ;  /* 0x000026e000247802 */ /* 0x000fce0000000f00 */
[----:B------:R-:W-:Y:S05]  /*26d0*/  CALL.REL.NOINC `($__internal_1_$__cuda_sm20_sqrt_rn_f32_slowpath) ;  /* 0x0000000400787944 */ /* 0x000fea0003c00000 */
[----:B------:R-:W-:Y:S01]  /*26e0*/  IMAD.MOV.U32 R36, RZ, RZ, R3 ;  /* 0x000000ffff247224 */ /* 0x000fe200078e0003 */
[----:B------:R-:W-:Y:S06]  /*26f0*/  BRA `(.L_x_46) ;  /* 0x0000000000107947 */ /* 0x000fec0003800000 */
.L_x_45:
[----:B------:R-:W-:Y:S01]  /*2700*/  FMUL.FTZ R36, R37, R38 ;  /* 0x0000002625247220 */ /* 0x000fe20000410000 */
[----:B------:R-:W-:-:S03]  /*2710*/  FMUL.FTZ R35, R38, 0.5 ;  /* 0x3f00000026237820 */ /* 0x000fc60000410000 */
[----:B------:R-:W-:-:S04]  /*2720*/  FFMA R3, -R36, R36, R37 ;  /* 0x0000002424037223 */ /* 0x000fc80000000125 */
[----:B------:R-:W-:-:S07]  /*2730*/  FFMA R36, R3, R35, R36 ;  /* 0x0000002303247223 */ /* 0x000fce0000000024 */
.L_x_46:
[----:B------:R-:W-:Y:S05]  /*2740*/  BSYNC.RECONVERGENT B1 ;  /* 0x0000000000017941 */ /* 0x000fea0003800200 */
.L_x_44:
[----:B------:R-:W-:-:S04]  /*2750*/  FMUL R36, R39, R36 ;  /* 0x0000002427247220 */ /* 0x000fc80000400000 */
[----:B------:R-:W-:-:S04]  /*2760*/  FFMA R3, R29, R0, R36 ;  /* 0x000000001d037223 */ /* 0x000fc80000000024 */
[----:B------:R-:W-:Y:S01]  /*2770*/  FADD R8, R3, R8 ;  /* 0x0000000803087221 */ /* 0x000fe20000000000 */
[----:B------:R-:W-:Y:S06]  /*2780*/  @P1 BRA `(.L_x_47) ;  /* 0xffffffe000b01947 */ /* 0x000fec000383ffff */
.L_x_13:
[----:B------:R-:W-:Y:S05]  /*2790*/  BSYNC.RECONVERGENT B0 ;  /* 0x0000000000007941 */ /* 0x000fea0003800200 */
.L_x_12:
[----:B------:R-:W-:Y:S05]  /*27a0*/  WARPSYNC.ALL ;  /* 0x0000000000007948 */ /* 0x000fea0003800000 */
[----:B------:R-:W0:Y:S01]  /*27b0*/  LDCU UR5, c[0x0][0x384] ;  /* 0x00007080ff0577ac */ /* 0x000e220008000800 */
[----:B------:R-:W-:Y:S01]  /*27c0*/  UIADD3 UR4, UPT, UPT, UR4, 0x1, URZ ;  /* 0x0000000104047890 */ /* 0x000fe2000fffe0ff */
[----:B0-----:R-:W-:Y:S01]  /*27d0*/  FFMA R8, R9, UR5, R8 ;  /* 0x0000000509087c23 */ /* 0x001fe20008000008 */
[----:B------:R-:W0:Y:S03]  /*27e0*/  LDCU UR5, c[0x0][0x388] ;  /* 0x00007100ff0577ac */ /* 0x000e260008000800 */
[----:B------:R-:W-:-:S05]  /*27f0*/  FMUL R8, R8, 1.4426950216293334961 ;  /* 0x3fb8aa3b08087820 */ /* 0x000fca0000400000 */
[----:B------:R-:W-:Y:S01]  /*2800*/  FSETP.GEU.AND P0, PT, R8, -126, PT ;  /* 0xc2fc00000800780b */ /* 0x000fe20003f0e000 */
[----:B0-----:R-:W-:-:S12]  /*2810*/  UISETP.NE.AND UP0, UPT, UR4, UR5, UPT ;  /* 0x000000050400728c */ /* 0x001fd8000bf05270 */
[----:B------:R-:W-:-:S04]  /*2820*/  @!P0 FMUL R8, R8, 0.5 ;  /* 0x3f00000008088820 */ /* 0x000fc80000400000 */
[----:B------:R-:W0:Y:S02]  /*2830*/  MUFU.EX2 R3, R8 ;  /* 0x0000000800037308 */ /* 0x000e240000000800 */
[----:B0-----:R-:W-:-:S04]  /*2840*/  @!P0 FMUL R3, R3, R3 ;  /* 0x0000000303038220 */ /* 0x001fc80000400000 */
[----:B------:R-:W-:-:S05]  /*2850*/  FADD R3, -R14, R3 ;  /* 0x000000030e037221 */ /* 0x000fca0000000100 */
[----:B------:R-:W-:-:S05]  /*2860*/  FMNMX R3, RZ, R3, !PT ;  /* 0x00000003ff037209 */ /* 0x000fca0007800000 */
[C---:B------:R-:W-:Y:S01]  /*2870*/  FADD R28, R3.reuse, R28 ;  /* 0x0000001c031c7221 */ /* 0x040fe20000000000 */
[----:B------:R-:W-:Y:S01]  /*2880*/  FFMA R16, R3, R3, R16 ;  /* 0x0000000303107223 */ /* 0x000fe20000000010 */
[----:B------:R-:W-:Y:S06]  /*2890*/  BRA.U UP0, `(.L_x_48) ;  /* 0xffffffe100487547 */ /* 0x000fec000b83ffff */
.L_x_3:
[----:B------:R-:W0:Y:S08]  /*28a0*/  LDC.64 R2, c[0x0][0x398] ;  /* 0x0000e600ff027b82 */ /* 0x000e300000000a00 */
[----:B------:R-:W1:Y:S01]  /*28b0*/  LDC.64 R4, c[0x0][0x3a0] ;  /* 0x0000e800ff047b82 */ /* 0x000e620000000a00 */
[----:B0-----:R-:W-:-:S05]  /*28c0*/  IMAD.WIDE R2, R34, 0x4, R2 ;  /* 0x0000000422027825 */ /* 0x001fca00078e0202 */
[----:B------:R-:W-:Y:S01]  /*28d0*/  STG.E desc[UR6][R2.64], R28 ;  /* 0x0000001c02007986 */ /* 0x000fe2000c101906 */
[----:B-1----:R-:W-:-:S05]  /*28e0*/  IMAD.WIDE R34, R34, 0x4, R4 ;  /* 0x0000000422227825 */ /* 0x002fca00078e0204 */
[----:B------:R-:W-:Y:S04]  /*28f0*/  STG.E desc[UR6][R34.64], R16 ;  /* 0x0000001022007986 */ /* 0x000fe8000c101906 */
[----:B-----5:R-:W-:Y:S04]  /*2900*/  STG.E.64 desc[UR6][R44.64], R24 ;  /* 0x000000182c007986 */ /* 0x020fe8000c101b06 */
[----:B------:R-:W-:Y:S04]  /*2910*/  STG.E.64 desc[UR6][R44.64+0x8], R22 ;  /* 0x000008162c007986 */ /* 0x000fe8000c101b06 */
[----:B------:R-:W-:Y:S04]  /*2920*/  STG.E.64 desc[UR6][R44.64+0x10], R20 ;  /* 0x000010142c007986 */ /* 0x000fe8000c101b06 */
[----:B------:R-:W-:Y:S04]  /*2930*/  STG.E.64 desc[UR6][R44.64+0x18], R18 ;  /* 0x000018122c007986 */ /* 0x000fe8000c101b06 */
[----:B------:R-:W-:Y:S04]  /*2940*/  STG.E.64 desc[UR6][R44.64+0x28], R26 ;  /* 0x0000281a2c007986 */ /* 0x000fe8000c101b06 */
[----:B------:R-:W-:Y:S01]  /*2950*/  STG.E desc[UR6][R44.64+0x20], R31 ;  /* 0x0000201f2c007986 */ /* 0x000fe2000c101906 */
[----:B------:R-:W-:Y:S05]  /*2960*/  EXIT ;  /* 0x000000000000794d */ /* 0x000fea0003800000 */
        .weak           $__internal_0_$__cuda_sm20_rcp_rn_f32_slowpath
        .type           $__internal_0_$__cuda_sm20_rcp_rn_f32_slowpath,@function
        .size           $__internal_0_$__cuda_sm20_rcp_rn_f32_slowpath,($__internal_1_$__cuda_sm20_sqrt_rn_f32_slowpath - $__internal_0_$__cuda_sm20_rcp_rn_f32_slowpath)
$__internal_0_$__cuda_sm20_rcp_rn_f32_slowpath:
[----:B------:R-:W-:Y:S01]  /*2970*/  SHF.L.U32 R3, R0, 0x1, RZ ;  /* 0x0000000100037819 */ /* 0x000fe200000006ff */
[----:B------:R-:W-:Y:S03]  /*2980*/  BSSY.RECONVERGENT B1, `(.L_x_49) ;  /* 0x0000030000017945 */ /* 0x000fe60003800200 */
[----:B------:R-:W-:-:S04]  /*2990*/  SHF.R.U32.HI R9, RZ, 0x18, R3 ;  /* 0x00000018ff097819 */ /* 0x000fc80000011603 */
[----:B------:R-:W-:-:S13]  /*29a0*/  ISETP.NE.U32.AND P0, PT, R9, RZ, PT ;  /* 0x000000ff0900720c */ /* 0x000fda0003f05070 */
[----:B------:R-:W-:Y:S05]  /*29b0*/  @P0 BRA `(.L_x_50) ;  /* 0x0000000000280947 */ /* 0x000fea0003800000 */
[----:B------:R-:W-:-:S04]  /*29c0*/  SHF.L.U32 R3, R0, 0x1, RZ ;  /* 0x0000000100037819 */ /* 0x000fc800000006ff */
[----:B------:R-:W-:-:S13]  /*29d0*/  ISETP.NE.AND P0, PT, R3, RZ, PT ;  /* 0x000000ff0300720c */ /* 0x000fda0003f05270 */
[----:B------:R-:W-:Y:S01]  /*29e0*/  @P0 FFMA R6, R0, 1.84467440737095516160e+19, RZ ;  /* 0x5f80000000060823 */ /* 0x000fe200000000ff */
[----:B------:R-:W-:Y:S08]  /*29f0*/  @!P0 MUFU.RCP R5, R0 ;  /* 0x0000000000058308 */ /* 0x000ff00000001000 */
[----:B------:R-:W0:Y:S02]  /*2a00*/  @P0 MUFU.RCP R3, R6 ;  /* 0x0000000600030308 */ /* 0x000e240000001000 */
[----:B0-----:R-:W-:-:S04]  /*2a10*/  @P0 FFMA R7, R6, R3, -1 ;  /* 0xbf80000006070423 */ /* 0x001fc80000000003 */
[----:B------:R-:W-:-:S04]  /*2a20*/  @P0 FADD.FTZ R8, -R7, -RZ ;  /* 0x800000ff07080221 */ /* 0x000fc80000010100 */
[----:B------:R-:W-:-:S04]  /*2a30*/  @P0 FFMA R3, R3, R8, R3 ;  /* 0x0000000803030223 */ /* 0x000fc80000000003 */
[----:B------:R-:W-:Y:S01]  /*2a40*/  @P0 FFMA R5, R3, 1.84467440737095516160e+19, RZ ;  /* 0x5f80000003050823 */ /* 0x000fe200000000ff */
[----:B------:R-:W-:Y:S06]  /*2a50*/  BRA `(.L_x_51) ;  /* 0x0000000000887947 */ /* 0x000fec0003800000 */
.L_x_50:
[----:B------:R-:W-:-:S05]  /*2a60*/  VIADD R11, R9, 0xffffff03 ;  /* 0xffffff03090b7836 */ /* 0x000fca0000000000 */
[----:B------:R-:W-:-:S13]  /*2a70*/  ISETP.GT.U32.AND P0, PT, R11, 0x1, PT ;  /* 0x000000010b00780c */ /* 0x000fda0003f04070 */
[----:B------:R-:W-:Y:S05]  /*2a80*/  @P0 BRA `(.L_x_52) ;  /* 0x0000000000780947 */ /* 0x000fea0003800000 */
[----:B------:R-:W-:Y:S01]  /*2a90*/  LOP3.LUT R3, R0, 0x7fffff, RZ, 0xc0, !PT ;  /* 0x007fffff00037812 */ /* 0x000fe200078ec0ff */
[----:B------:R-:W-:-:S03]  /*2aa0*/  HFMA2 R8, -RZ, RZ, 0, 1.78813934326171875e-07 ;  /* 0x00000003ff087431 */ /* 0x000fc600000001ff */
[----:B------:R-:W-:-:S04]  /*2ab0*/  LOP3.LUT R3, R3, 0x3f800000, RZ, 0xfc, !PT ;  /* 0x3f80000003037812 */ /* 0x000fc800078efcff */
[----:B------:R-:W0:Y:S01]  /*2ac0*/  MUFU.RCP R6, R3 ;  /* 0x0000000300067308 */ /* 0x000e220000001000 */
[----:B------:R-:W-:Y:S01]  /*2ad0*/  SHF.L.U32 R8, R8, R11, RZ ;  /* 0x0000000b08087219 */ /* 0x000fe200000006ff */
[----:B0-----:R-:W-:-:S04]  /*2ae0*/  FFMA R5, R3, R6, -1 ;  /* 0xbf80000003057423 */ /* 0x001fc80000000006 */
[----:B------:R-:W-:-:S04]  /*2af0*/  FADD.FTZ R5, -R5, -RZ ;  /* 0x800000ff05057221 */ /* 0x000fc80000010100 */
[CCC-:B------:R-:W-:Y:S01]  /*2b00*/  FFMA.RM R7, R6.reuse, R5.reuse, R6.reuse ;  /* 0x0000000506077223 */ /* 0x1c0fe20000004006 */
[----:B------:R-:W-:-:S04]  /*2b10*/  FFMA.RP R6, R6, R5, R6 ;  /* 0x0000000506067223 */ /* 0x000fc80000008006 */
[C---:B------:R-:W-:Y:S02]  /*2b20*/  LOP3.LUT R5, R7.reuse, 0x7fffff, RZ, 0xc0, !PT ;  /* 0x007fffff07057812 */ /* 0x040fe400078ec0ff */
[----:B------:R-:W-:Y:S02]  /*2b30*/  FSETP.NEU.FTZ.AND P0, PT, R7, R6, PT ;  /* 0x000000060700720b */ /* 0x000fe40003f1d000 */
[----:B------:R-:W-:Y:S02]  /*2b40*/  LOP3.LUT R5, R5, 0x800000, RZ, 0xfc, !PT ;  /* 0x0080000005057812 */ /* 0x000fe400078efcff */
[----:B------:R-:W-:Y:S02]  /*2b50*/  SEL R6, RZ, 0xffffffff, !P0 ;  /* 0xffffffffff067807 */ /* 0x000fe40004000000 */
[----:B------:R-:W-:Y:S02]  /*2b60*/  LOP3.LUT R8, R8, R5, RZ, 0xc0, !PT ;  /* 0x0000000508087212 */ /* 0x000fe400078ec0ff */
[----:B------:R-:W-:-:S02]  /*2b70*/  IADD3 R6, PT, PT, -R6, RZ, RZ ;  /* 0x000000ff06067210 */ /* 0x000fc40007ffe1ff */
[-C--:B------:R-:W-:Y:S02]  /*2b80*/  SHF.R.U32.HI R8, RZ, R11.reuse, R8 ;  /* 0x0000000bff087219 */ /* 0x080fe40000011608 */
[----:B------:R-:W-:Y:S02]  /*2b90*/  LOP3.LUT P1, RZ, R6, R11, R5, 0xf8, !PT ;  /* 0x0000000b06ff7212 */ /* 0x000fe4000782f805 */
[C---:B------:R-:W-:Y:S02]  /*2ba0*/  LOP3.LUT P0, RZ, R8.reuse, 0x1, RZ, 0xc0, !PT ;  /* 0x0000000108ff7812 */ /* 0x040fe4000780c0ff */
[----:B------:R-:W-:Y:S02]  /*2bb0*/  LOP3.LUT P2, RZ, R8, 0x2, RZ, 0xc0, !PT ;  /* 0x0000000208ff7812 */ /* 0x000fe4000784c0ff */
[----:B------:R-:W-:Y:S02]  /*2bc0*/  IADD3 R6, PT, PT, R9, -0xfc, RZ ;  /* 0xffffff0409067810 */ /* 0x000fe40007ffe0ff */
[----:B------:R-:W-:-:S02]  /*2bd0*/  PLOP3.LUT P0, PT, P0, P1, P2, 0xe0, 0x0 ;  /* 0x000000000000781c */ /* 0x000fc40000703c20 */
[----:B------:R-:W-:Y:S02]  /*2be0*/  LOP3.LUT P1, RZ, R0, 0x7fffff, RZ, 0xc0, !PT ;  /* 0x007fffff00ff7812 */ /* 0x000fe4000782c0ff */
[----:B------:R-:W-:Y:S02]  /*2bf0*/  SEL R3, RZ, 0x1, !P0 ;  /* 0x00000001ff037807 */ /* 0x000fe40004000000 */
[----:B------:R-:W-:-:S03]  /*2c00*/  SHF.R.U32.HI R5, RZ, R6, R5 ;  /* 0x00000006ff057219 */ /* 0x000fc60000011605 */
[----:B------:R-:W-:-:S05]  /*2c10*/  IMAD.MOV R3, RZ, RZ, -R3 ;  /* 0x000000ffff037224 */ /* 0x000fca00078e0a03 */
[----:B------:R-:W-:-:S13]  /*2c20*/  ISETP.GE.AND P0, PT, R3, RZ, PT ;  /* 0x000000ff0300720c */ /* 0x000fda0003f06270 */
[----:B------:R-:W-:-:S05]  /*2c30*/  @!P0 IADD3 R5, PT, PT, R5, 0x1, RZ ;  /* 0x0000000105058810 */ /* 0x000fca0007ffe0ff */
[----:B------:R-:W-:-:S05]  /*2c40*/  @!P1 IMAD.SHL.U32 R5, R5, 0x2, RZ ;  /* 0x0000000205059824 */ /* 0x000fca00078e00ff */
[----:B------:R-:W-:Y:S01]  /*2c50*/  LOP3.LUT R5, R5, 0x80000000, R0, 0xf8, !PT ;  /* 0x8000000005057812 */ /* 0x000fe200078ef800 */
[----:B------:R-:W-:Y:S06]  /*2c60*/  BRA `(.L_x_51) ;  /* 0x0000000000047947 */ /* 0x000fec0003800000 */
.L_x_52:
[----:B------:R0:W1:Y:S02]  /*2c70*/  MUFU.RCP R5, R0 ;  /* 0x0000000000057308 */ /* 0x0000640000001000 */
.L_x_51:
[----:B------:R-:W-:Y:S05]  /*2c80*/  BSYNC.RECONVERGENT B1 ;  /* 0x0000000000017941 */ /* 0x000fea0003800200 */
.L_x_49:
[----:B-1----:R-:W-:Y:S01]  /*2c90*/  MOV R11, R5 ;  /* 0x00000005000b7202 */ /* 0x002fe20000000f00 */
[----:B------:R-:W-:-:S04]  /*2ca0*/  HFMA2 R5, -RZ, RZ, 0, 0 ;  /* 0x00000000ff057431 */ /* 0x000fc800000001ff */
[----:B0-----:R-:W-:Y:S05]  /*2cb0*/  RET.REL.NODEC R4 `(_Z5MC_VGffiP17curandStateXORWOWPfS1_) ;  /* 0xffffffd004d07950 */ /* 0x001fea0003c3ffff */
        .weak           $__internal_1_$__cuda_sm20_sqrt_rn_f32_slowpath
        .type           $__internal_1_$__cuda_sm20_sqrt_rn_f32_slowpath,@function
        .size           $__internal_1_$__cuda_sm20_sqrt_rn_f32_slowpath,($__internal_2_$__cuda_sm3x_div_rn_noftz_f32_slowpath - $__internal_1_$__cuda_sm20_sqrt_rn_f32_slowpath)
$__internal_1_$__cuda_sm20_sqrt_rn_f32_slowpath:
[----:B------:R-:W-:-:S13]  /*2cc0*/  LOP3.LUT P0, RZ, R3, 0x7fffffff, RZ, 0xc0, !PT ;  /* 0x7fffffff03ff7812 */ /* 0x000fda000780c0ff */
[----:B------:R-:W-:Y:S01]  /*2cd0*/  @!P0 IMAD.MOV.U32 R37, RZ, RZ, R3 ;  /* 0x000000ffff258224 */ /* 0x000fe200078e0003 */
[----:B------:R-:W-:Y:S06]  /*2ce0*/  @!P0 BRA `(.L_x_53) ;  /* 0x0000000000408947 */ /* 0x000fec0003800000 */
[----:B------:R-:W-:-:S13]  /*2cf0*/  FSETP.GEU.FTZ.AND P0, PT, R3, RZ, PT ;  /* 0x000000ff0300720b */ /* 0x000fda0003f1e000 */
[----:B------:R-:W-:Y:S01]  /*2d00*/  @!P0 MOV R37, 0x7fffffff ;  /* 0x7fffffff00258802 */ /* 0x000fe20000000f00 */
[----:B------:R-:W-:Y:S06]  /*2d10*/  @!P0 BRA `(.L_x_53) ;  /* 0x0000000000348947 */ /* 0x000fec0003800000 */
[----:B------:R-:W-:-:S13]  /*2d20*/  FSETP.GTU.FTZ.AND P0, PT, |R3|, +INF , PT ;  /* 0x7f8000000300780b */ /* 0x000fda0003f1c200 */
[----:B------:R-:W-:Y:S01]  /*2d30*/  @P0 FADD.FTZ R37, R3, 1 ;  /* 0x3f80000003250421 */ /* 0x000fe20000010000 */
[----:B------:R-:W-:Y:S06]  /*2d40*/  @P0 BRA `(.L_x_53) ;  /* 0x0000000000280947 */ /* 0x000fec0003800000 */
[----:B------:R-:W-:-:S13]  /*2d50*/  FSETP.NEU.FTZ.AND P0, PT, |R3|, +INF , PT ;  /* 0x7f8000000300780b */ /* 0x000fda0003f1d200 */
[----:B------:R-:W-:-:S04]  /*2d60*/  @P0 FFMA R35, R3, 1.84467440737095516160e+19, RZ ;  /* 0x5f80000003230823 */ /* 0x000fc800000000ff */
[----:B------:R-:W0:Y:S02]  /*2d70*/  @P0 MUFU.RSQ R38, R35 ;  /* 0x0000002300260308 */ /* 0x000e240000001400 */
[----:B0-----:R-:W-:Y:S01]  /*2d80*/  @P0 FMUL.FTZ R40, R35, R38 ;  /* 0x0000002623280220 */ /* 0x001fe20000410000 */
[----:B------:R-:W-:-:S03]  /*2d90*/  @P0 FMUL.FTZ R38, R38, 0.5 ;  /* 0x3f00000026260820 */ /* 0x000fc60000410000 */
[----:B------:R-:W-:-:S04]  /*2da0*/  @P0 FADD.FTZ R37, -R40, -RZ ;  /* 0x800000ff28250221 */ /* 0x000fc80000010100 */
[----:B------:R-:W-:-:S04]  /*2db0*/  @P0 FFMA R37, R40, R37, R35 ;  /* 0x0000002528250223 */ /* 0x000fc80000000023 */
[----:B------:R-:W-:Y:S01]  /*2dc0*/  @P0 FFMA R38, R37, R38, R40 ;  /* 0x0000002625260223 */ /* 0x000fe20000000028 */
[----:B------:R-:W-:-:S03]  /*2dd0*/  @!P0 MOV R37, R3 ;  /* 0x0000000300258202 */ /* 0x000fc60000000f00 */
[----:B------:R-:W-:-:S07]  /*2de0*/  @P0 FMUL.FTZ R37, R38, 2.3283064365386962891e-10 ;  /* 0x2f80000026250820 */ /* 0x000fce0000410000 */
.L_x_53:
[----:B------:R-:W-:Y:S02]  /*2df0*/  IMAD.MOV.U32 R3, RZ, RZ, R37 ;  /* 0x000000ffff037224 */ /* 0x000fe400078e0025 */
[----:B------:R-:W-:-:S04]  /*2e00*/  HFMA2 R37, -RZ, RZ, 0, 0 ;  /* 0x00000000ff257431 */ /* 0x000fc800000001ff */
[----:B------:R-:W-:Y:S05]  /*2e10*/  RET.REL.NODEC R36 `(_Z5MC_VGffiP17curandStateXORWOWPfS1_) ;  /* 0xffffffd024787950 */ /* 0x000fea0003c3ffff */
        .weak           $__internal_2_$__cuda_sm3x_div_rn_noftz_f32_slowpath
        .type           $__internal_2_$__cuda_sm3x_div_rn_noftz_f32_slowpath,@function
        .size           $__internal_2_$__cuda_sm3x_div_rn_noftz_f32_slowpath,(.L_x_77 - $__internal_2_$__cuda_sm3x_div_rn_noftz_f32_slowpath)
$__internal_2_$__cuda_sm3x_div_rn_noftz_f32_slowpath:
[----:B------:R-:W-:Y:S01]  /*2e20*/  SHF.R.U32.HI R35, RZ, 0x17, R3 ;  /* 0x00000017ff237819 */ /* 0x000fe20000011603 */
[----:B------:R-:W-:Y:S01]  /*2e30*/  BSSY.RECONVERGENT B5, `(.L_x_54) ;  /* 0x0000062000057945 */ /* 0x000fe20003800200 */
[----:B------:R-:W-:Y:S02]  /*2e40*/  SHF.R.U32.HI R42, RZ, 0x17, R39 ;  /* 0x00000017ff2a7819 */ /* 0x000fe40000011627 */
[----:B------:R-:W-:Y:S02]  /*2e50*/  LOP3.LUT R35, R35, 0xff, RZ, 0xc0, !PT ;  /* 0x000000ff23237812 */ /* 0x000fe400078ec0ff */
[----:B------:R-:W-:Y:S02]  /*2e60*/  LOP3.LUT R42, R42, 0xff, RZ, 0xc0, !PT ;  /* 0x000000ff2a2a7812 */ /* 0x000fe400078ec0ff */
[----:B------:R-:W-:-:S03]  /*2e70*/  IADD3 R38, PT, PT, R35, -0x1, RZ ;  /* 0xffffffff23267810 */ /* 0x000fc60007ffe0ff */
[----:B------:R-:W-:Y:S01]  /*2e80*/  VIADD R40, R42, 0xffffffff ;  /* 0xffffffff2a287836 */ /* 0x000fe20000000000 */
[----:B------:R-:W-:-:S04]  /*2e90*/  ISETP.GT.U32.AND P0, PT, R38, 0xfd, PT ;  /* 0x000000fd2600780c */ /* 0x000fc80003f04070 */
[----:B------:R-:W-:-:S13]  /*2ea0*/  ISETP.GT.U32.OR P0, PT, R40, 0xfd, P0 ;  /* 0x000000fd2800780c */ /* 0x000fda0000704470 */
[----:B------:R-:W-:Y:S01]  /*2eb0*/  @!P0 MOV R37, RZ ;  /* 0x000000ff00258202 */ /* 0x000fe20000000f00 */
[----:B------:R-:W-:Y:S06]  /*2ec0*/  @!P0 BRA `(.L_x_55) ;  /* 0x00000000005c8947 */ /* 0x000fec0003800000 */
[----:B------:R-:W-:Y:S02]  /*2ed0*/  FSETP.GTU.FTZ.AND P0, PT, |R39|, +INF , PT ;  /* 0x7f8000002700780b */ /* 0x000fe40003f1c200 */
[----:B------:R-:W-:-:S04]  /*2ee0*/  FSETP.GTU.FTZ.AND P2, PT, |R3|, +INF , PT ;  /* 0x7f8000000300780b */ /* 0x000fc80003f5c200 */
[----:B------:R-:W-:-:S13]  /*2ef0*/  PLOP3.LUT P0, PT, P0, P2, PT, 0xf8, 0x8f ;  /* 0x00000000008f781c */ /* 0x000fda0000705f70 */
[----:B------:R-:W-:Y:S05]  /*2f00*/  @P0 BRA `(.L_x_56) ;  /* 0x00000004004c0947 */ /* 0x000fea0003800000 */
[----:B------:R-:W-:-:S13]  /*2f10*/  LOP3.LUT P0, RZ, R3, 0x7fffffff, R39, 0xc8, !PT ;  /* 0x7fffffff03ff7812 */ /* 0x000fda000780c827 */
[----:B------:R-:W-:Y:S05]  /*2f20*/  @!P0 BRA `(.L_x_57) ;  /* 0x00000004003c8947 */ /* 0x000fea0003800000 */
[----:B------:R-:W-:Y:S02]  /*2f30*/  FSETP.NEU.FTZ.AND P0, PT, |R39|, +INF , PT ;  /* 0x7f8000002700780b */ /* 0x000fe40003f1d200 */
[----:B------:R-:W-:Y:S02]  /*2f40*/  FSETP.NEU.FTZ.AND P3, PT, |R3|, +INF , PT ;  /* 0x7f8000000300780b */ /* 0x000fe40003f7d200 */
[----:B------:R-:W-:-:S11]  /*2f50*/  FSETP.NEU.FTZ.AND P2, PT, |R39|, +INF , PT ;  /* 0x7f8000002700780b */ /* 0x000fd60003f5d200 */
[----:B------:R-:W-:Y:S05]  /*2f60*/  @!P3 BRA !P0, `(.L_x_57) ;  /* 0x00000004002cb947 */ /* 0x000fea0004000000 */
[----:B------:R-:W-:-:S04]  /*2f70*/  LOP3.LUT P0, RZ, R39, 0x7fffffff, RZ, 0xc0, !PT ;  /* 0x7fffffff27ff7812 */ /* 0x000fc8000780c0ff */
[----:B------:R-:W-:-:S13]  /*2f80*/  PLOP3.LUT P0, PT, P3, P0, PT, 0x2f, 0xf2 ;  /* 0x0000000000f2781c */ /* 0x000fda0001f00577 */
[----:B------:R-:W-:Y:S05]  /*2f90*/  @P0 BRA `(.L_x_58) ;  /* 0x0000000400180947 */ /* 0x000fea0003800000 */
[----:B------:R-:W-:-:S04]  /*2fa0*/  LOP3.LUT P0, RZ, R3, 0x7fffffff, RZ, 0xc0, !PT ;  /* 0x7fffffff03ff7812 */ /* 0x000fc8000780c0ff */
[----:B------:R-:W-:-:S13]  /*2fb0*/  PLOP3.LUT P0, PT, P2, P0, PT, 0x2f, 0xf2 ;  /* 0x0000000000f2781c */ /* 0x000fda0001700577 */
[----:B------:R-:W-:Y:S05]  /*2fc0*/  @P0 BRA `(.L_x_59) ;  /* 0x0000000400000947 */ /* 0x000fea0003800000 */
[----:B------:R-:W-:Y:S02]  /*2fd0*/  ISETP.GE.AND P0, PT, R40, RZ, PT ;  /* 0x000000ff2800720c */ /* 0x000fe40003f06270 */
[----:B------:R-:W-:-:S11]  /*2fe0*/  ISETP.GE.AND P2, PT, R38, RZ, PT ;  /* 0x000000ff2600720c */ /* 0x000fd60003f46270 */
[----:B------:R-:W-:Y:S01]  /*2ff0*/  @P0 MOV R37, RZ ;  /* 0x000000ff00250202 */ /* 0x000fe20000000f00 */
[----:B------:R-:W-:Y:S02]  /*3000*/  @!P0 IMAD.MOV.U32 R37, RZ, RZ, -0x40 ;  /* 0xffffffc0ff258424 */ /* 0x000fe400078e00ff */
[----:B------:R-:W-:Y:S01]  /*3010*/  @!P0 FFMA R39, R39, 1.84467440737095516160e+19, RZ ;  /* 0x5f80000027278823 */ /* 0x000fe200000000ff */
[----:B------:R-:W-:Y:S02]  /*3020*/  @!P2 FFMA R3, R3, 1.84467440737095516160e+19, RZ ;  /* 0x5f8000000303a823 */ /* 0x000fe400000000ff */
[----:B------:R-:W-:-:S07]  /*3030*/  @!P2 IADD3 R37, PT, PT, R37, 0x40, RZ ;  /* 0x000000402525a810 */ /* 0x000fce0007ffe0ff */
.L_x_55:
[----:B------:R-:W-:Y:S01]  /*3040*/  LEA R38, R35, 0xc0800000, 0x17 ;  /* 0xc080000023267811 */ /* 0x000fe200078eb8ff */
[----:B------:R-:W-:Y:S01]  /*3050*/  VIADD R42, R42, 0xffffff81 ;  /* 0xffffff812a2a7836 */ /* 0x000fe20000000000 */
[----:B------:R-:W-:Y:S02]  /*3060*/  BSSY.RECONVERGENT B6, `(.L_x_60) ;  /* 0x0000035000067945 */ /* 0x000fe40003800200 */
[----:B------:R-:W-:-:S04]  /*3070*/  IADD3 R43, PT, PT, -R38, R3, RZ ;  /* 0x00000003262b7210 */ /* 0x000fc80007ffe1ff */
[----:B------:R-:W0:Y:S01]  /*3080*/  MUFU.RCP R3, R43 ;  /* 0x0000002b00037308 */ /* 0x000e220000001000 */
[----:B------:R-:W-:-:S04]  /*3090*/  FADD.FTZ R40, -R43, -RZ ;  /* 0x800000ff2b287221 */ /* 0x000fc80000010100 */
[----:B0-----:R-:W-:-:S04]  /*30a0*/  FFMA R38, R3, R40, 1 ;  /* 0x3f80000003267423 */ /* 0x001fc80000000028 */
[----:B------:R-:W-:Y:S01]  /*30b0*/  FFMA R38, R3, R38, R3 ;  /* 0x0000002603267223 */ /* 0x000fe20000000003 */
[C---:B------:R-:W-:Y:S01]  /*30c0*/  IMAD R3, R42.reuse, -0x800000, R39 ;  /* 0xff8000002a037824 */ /* 0x040fe200078e0227 */
[----:B------:R-:W-:-:S03]  /*30d0*/  IADD3 R42, PT, PT, R42, 0x7f, -R35 ;  /* 0x0000007f2a2a7810 */ /* 0x000fc60007ffe823 */
[----:B------:R-:W-:Y:S01]  /*30e0*/  FFMA R39, R3, R38, RZ ;  /* 0x0000002603277223 */ /* 0x000fe200000000ff */
[----:B------:R-:W-:-:S03]  /*30f0*/  IADD3 R42, PT, PT, R42, R37, RZ ;  /* 0x000000252a2a7210 */ /* 0x000fc60007ffe0ff */
[----:B------:R-:W-:-:S04]  /*3100*/  FFMA R41, R40, R39, R3 ;  /* 0x0000002728297223 */ /* 0x000fc80000000003 */
[----:B------:R-:W-:-:S04]  /*3110*/  FFMA R41, R38, R41, R39 ;  /* 0x0000002926297223 */ /* 0x000fc80000000027 */
[----:B------:R-:W-:-:S04]  /*3120*/  FFMA R40, R40, R41, R3 ;  /* 0x0000002928287223 */ /* 0x000fc80000000003 */
[----:B------:R-:W-:-:S05]  /*3130*/  FFMA R3, R38, R40, R41 ;  /* 0x0000002826037223 */ /* 0x000fca0000000029 */
[----:B------:R-:W-:-:S04]  /*3140*/  SHF.R.U32.HI R35, RZ, 0x17, R3 ;  /* 0x00000017ff237819 */ /* 0x000fc80000011603 */
[----:B------:R-:W-:-:S04]  /*3150*/  LOP3.LUT R35, R35, 0xff, RZ, 0xc0, !PT ;  /* 0x000000ff23237812 */ /* 0x000fc800078ec0ff */
[----:B------:R-:W-:-:S05]  /*3160*/  IADD3 R35, PT, PT, R35, R42, RZ ;  /* 0x0000002a23237210 */ /* 0x000fca0007ffe0ff */
[----:B------:R-:W-:-:S05]  /*3170*/  VIADD R37, R35, 0xffffffff ;  /* 0xffffffff23257836 */ /* 0x000fca0000000000 */
[----:B------:R-:W-:-:S13]  /*3180*/  ISETP.GE.U32.AND P0, PT, R37, 0xfe, PT ;  /* 0x000000fe2500780c */ /* 0x000fda0003f06070 */
[----:B------:R-:W-:Y:S05]  /*3190*/  @!P0 BRA `(.L_x_61) ;  /* 0x0000000000808947 */ /* 0x000fea0003800000 */
[----:B------:R-:W-:-:S13]  /*31a0*/  ISETP.GT.AND P0, PT, R35, 0xfe, PT ;  /* 0x000000fe2300780c */ /* 0x000fda0003f04270 */
[----:B------:R-:W-:Y:S05]  /*31b0*/  @P0 BRA `(.L_x_62) ;  /* 0x00000000006c0947 */ /* 0x000fea0003800000 */
[----:B------:R-:W-:-:S13]  /*31c0*/  ISETP.GE.AND P0, PT, R35, 0x1, PT ;  /* 0x000000012300780c */ /* 0x000fda0003f06270 */
[----:B------:R-:W-:Y:S05]  /*31d0*/  @P0 BRA `(.L_x_63) ;  /* 0x0000000000740947 */ /* 0x000fea0003800000 */
[----:B------:R-:W-:Y:S02]  /*31e0*/  ISETP.GE.AND P0, PT, R35, -0x18, PT ;  /* 0xffffffe82300780c */ /* 0x000fe40003f06270 */
[----:B------:R-:W-:-:S11]  /*31f0*/  LOP3.LUT R3, R3, 0x80000000, RZ, 0xc0, !PT ;  /* 0x8000000003037812 */ /* 0x000fd600078ec0ff */
[----:B------:R-:W-:Y:S05]  /*3200*/  @!P0 BRA `(.L_x_63) ;  /* 0x0000000000688947 */ /* 0x000fea0003800000 */
[CCC-:B------:R-:W-:Y:S01]  /*3210*/  FFMA.RZ R37, R38.reuse, R40.reuse, R41.reuse ;  /* 0x0000002826257223 */ /* 0x1c0fe2000000c029 */
[CCC-:B------:R-:W-:Y:S01]  /*3220*/  FFMA.RP R39, R38.reuse, R40.reuse, R41.reuse ;  /* 0x0000002826277223 */ /* 0x1c0fe20000008029 */
[----:B------:R-:W-:Y:S01]  /*3230*/  FFMA.RM R38, R38, R40, R41 ;  /* 0x0000002826267223 */ /* 0x000fe20000004029 */
[----:B------:R-:W-:Y:S02]  /*3240*/  ISETP.NE.AND P3, PT, R35, RZ, PT ;  /* 0x000000ff2300720c */ /* 0x000fe40003f65270 */
[----:B------:R-:W-:Y:S02]  /*3250*/  LOP3.LUT R37, R37, 0x7fffff, RZ, 0xc0, !PT ;  /* 0x007fffff25257812 */ /* 0x000fe400078ec0ff */
[----:B------:R-:W-:Y:S02]  /*3260*/  ISETP.NE.AND P2, PT, R35, RZ, PT ;  /* 0x000000ff2300720c */ /* 0x000fe40003f45270 */
[----:B------:R-:W-:Y:S02]  /*3270*/  LOP3.LUT R40, R37, 0x800000, RZ, 0xfc, !PT ;  /* 0x0080000025287812 */ /* 0x000fe400078efcff */
[----:B------:R-:W-:-:S02]  /*3280*/  IADD3 R37, PT, PT, R35, 0x20, RZ ;  /* 0x0000002023257810 */ /* 0x000fc40007ffe0ff */
[----:B------:R-:W-:Y:S02]  /*3290*/  IADD3 R35, PT, PT, -R35, RZ, RZ ;  /* 0x000000ff23237210 */ /* 0x000fe40007ffe1ff */
[----:B------:R-:W-:Y:S02]  /*32a0*/  SHF.L.U32 R37, R40, R37, RZ ;  /* 0x0000002528257219 */ /* 0x000fe400000006ff */
[----:B------:R-:W-:Y:S02]  /*32b0*/  FSETP.NEU.FTZ.AND P0, PT, R39, R38, PT ;  /* 0x000000262700720b */ /* 0x000fe40003f1d000 */
[----:B------:R-:W-:Y:S02]  /*32c0*/  SEL R35, R35, RZ, P3 ;  /* 0x000000ff23237207 */ /* 0x000fe40001800000 */
[----:B------:R-:W-:Y:S02]  /*32d0*/  ISETP.NE.AND P2, PT, R37, RZ, P2 ;  /* 0x000000ff2500720c */ /* 0x000fe40001745270 */
[----:B------:R-:W-:-:S02]  /*32e0*/  SHF.R.U32.HI R40, RZ, R35, R40 ;  /* 0x00000023ff287219 */ /* 0x000fc40000011628 */
[----:B------:R-:W-:Y:S02]  /*32f0*/  PLOP3.LUT P0, PT, P0, P2, PT, 0xf8, 0x8f ;  /* 0x00000000008f781c */ /* 0x000fe40000705f70 */
[----:B------:R-:W-:Y:S02]  /*3300*/  SHF.R.U32.HI R37, RZ, 0x1, R40 ;  /* 0x00000001ff257819 */ /* 0x000fe40000011628 */
[----:B------:R-:W-:-:S04]  /*3310*/  SEL R38, RZ, 0x1, !P0 ;  /* 0x00000001ff267807 */ /* 0x000fc80004000000 */
[----:B------:R-:W-:-:S04]  /*3320*/  LOP3.LUT R35, R38, 0x1, R37, 0xf8, !PT ;  /* 0x0000000126237812 */ /* 0x000fc800078ef825 */
[----:B------:R-:W-:-:S05]  /*3330*/  LOP3.LUT R40, R35, R40, RZ, 0xc0, !PT ;  /* 0x0000002823287212 */ /* 0x000fca00078ec0ff */
[----:B------:R-:W-:-:S05]  /*3340*/  IMAD.IADD R40, R37, 0x1, R40 ;  /* 0x0000000125287824 */ /* 0x000fca00078e0228 */
[----:B------:R-:W-:Y:S01]  /*3350*/  LOP3.LUT R3, R40, R3, RZ, 0xfc, !PT ;  /* 0x0000000328037212 */ /* 0x000fe200078efcff */
[----:B------:R-:W-:Y:S06]  /*3360*/  BRA `(.L_x_63) ;  /* 0x0000000000107947 */ /* 0x000fec0003800000 */
.L_x_62:
[----:B------:R-:W-:-:S04]  /*3370*/  LOP3.LUT R3, R3, 0x80000000, RZ, 0xc0, !PT ;  /* 0x8000000003037812 */ /* 0x000fc800078ec0ff */
[----:B------:R-:W-:Y:S01]  /*3380*/  LOP3.LUT R3, R3, 0x7f800000, RZ, 0xfc, !PT ;  /* 0x7f80000003037812 */ /* 0x000fe200078efcff */
[----:B------:R-:W-:Y:S06]  /*3390*/  BRA `(.L_x_63) ;  /* 0x0000000000047947 */ /* 0x000fec0003800000 */
.L_x_61:
[----:B------:R-:W-:-:S07]  /*33a0*/  LEA R3, R42, R3, 0x17 ;  /* 0x000000032a037211 */ /* 0x000fce00078eb8ff */
.L_x_63:
[----:B------:R-:W-:Y:S05]  /*33b0*/  BSYNC.RECONVERGENT B6 ;  /* 0x0000000000067941 */ /* 0x000fea0003800200 */
.L_x_60:
[----:B------:R-:W-:Y:S05]  /*33c0*/  BRA `(.L_x_64) ;  /* 0x0000000000207947 */ /* 0x000fea0003800000 */
.L_x_59:
[----:B------:R-:W-:-:S04]  /*33d0*/  LOP3.LUT R3, R3, 0x80000000, R39, 0x48, !PT ;  /* 0x8000000003037812 */ /* 0x000fc800078e4827 */
[----:B------:R-:W-:Y:S01]  /*33e0*/  LOP3.LUT R3, R3, 0x7f800000, RZ, 0xfc, !PT ;  /* 0x7f80000003037812 */ /* 0x000fe200078efcff */
[----:B------:R-:W-:Y:S06]  /*33f0*/  BRA `(.L_x_64) ;  /* 0x0000000000147947 */ /* 0x000fec0003800000 */
.L_x_58:
[----:B------:R-:W-:Y:S01]  /*3400*/  LOP3.LUT R3, R3, 0x80000000, R39, 0x48, !PT ;  /* 0x8000000003037812 */ /* 0x000fe200078e4827 */
[----:B------:R-:W-:Y:S06]  /*3410*/  BRA `(.L_x_64) ;  /* 0x00000000000c7947 */ /* 0x000fec0003800000 */
.L_x_57:
[----:B------:R-:W0:Y:S01]  /*3420*/  MUFU.RSQ R3, -QNAN ;  /* 0xffc0000000037908 */ /* 0x000e220000001400 */
[----:B------:R-:W-:Y:S05]  /*3430*/  BRA `(.L_x_64) ;  /* 0x0000000000047947 */ /* 0x000fea0003800000 */
.L_x_56:
[----:B------:R-:W-:-:S07]  /*3440*/  FADD.FTZ R3, R39, R3 ;  /* 0x0000000327037221 */ /* 0x000fce0000010000 */
.L_x_64:
[----:B------:R-:W-:Y:S05]  /*3450*/  BSYNC.RECONVERGENT B5 ;  /* 0x0000000000057941 */ /* 0x000fea0003800200 */
.L_x_54:
[----:B------:R-:W-:-:S04]  /*3460*/  HFMA2 R37, -RZ, RZ, 0, 0 ;  /* 0x00000000ff257431 */ /* 0x000fc800000001ff */
[----:B0-----:R-:W-:Y:S05]  /*3470*/  RET.REL.NODEC R36 `(_Z5MC_VGffiP17curandStateXORWOWPfS1_) ;  /* 0xffffffc824e07950 */ /* 0x001fea0003c3ffff */
.L_x_65:
[----:B------:R-:W-:-:S00]  /*3480*/  BRA `(.L_x_65) ;  /* 0xfffffffc00fc7947 */ /* 0x000fc0000383ffff */
[----:B------:R-:W-:-:S00]  /*3490*/  NOP ;  /* 0x0000000000007918 */ /* 0x000fc00000000000 */
        /* <DEDUP_REMOVED lines=14> */
.L_x_77:


//--------------------- .text._Z19init_curand_state_kP17curandStateXORWOW --------------------------
	.section	.text._Z19init_curand_state_kP17curandStateXORWOW,"ax",@progbits
	.align	128
        .global         _Z19init_curand_state_kP17curandStateXORWOW
        .type           _Z19init_curand_state_kP17curandStateXORWOW,@function
        .size           _Z19init_curand_state_kP17curandStateXORWOW,(.L_x_79 - _Z19init_curand_state_kP17curandStateXORWOW)
        .other          _Z19init_curand_state_kP17curandStateXORWOW,@"STO_CUDA_ENTRY STV_DEFAULT"
_Z19init_curand_state_kP17curandStateXORWOW:
.text._Z19init_curand_state_kP17curandStateXORWOW:
[----:B------:R-:W-:Y:S01]  /*0000*/  LDC R1, c[0x0][0x37c] ;  /* 0x0000df00ff017b82 */ /* 0x000fe20000000800 */
[----:B------:R-:W0:Y:S07]  /*0010*/  S2R R13, SR_CTAID.X ;  /* 0x00000000000d7919 */ /* 0x000e2e0000002500 */
[----:B------:R-:W1:Y:S01]  /*0020*/  LDC.64 R6, c[0x0][0x380] ;  /* 0x0000e000ff067b82 */ /* 0x000e620000000a00 */
[----:B------:R-:W0:Y:S01]  /*0030*/  LDCU UR6, c[0x0][0x360] ;  /* 0x00006c00ff0677ac */ /* 0x000e220008000800 */
[----:B------:R-:W-:Y:S01]  /*0040*/  IMAD.MOV.U32 R2, RZ, RZ, 0x2abc4dd5 ;  /* 0x2abc4dd5ff027424 */ /* 0x000fe200078e00ff */
[----:B------:R-:W0:Y:S01]  /*0050*/  S2R R0, SR_TID.X ;  /* 0x0000000000007919 */ /* 0x000e220000002100 */
[----:B------:R-:W-:Y:S01]  /*0060*/  IMAD.MOV.U32 R3, RZ, RZ, 0x58213ed2 ;  /* 0x58213ed2ff037424 */ /* 0x000fe200078e00ff */
[----:B------:R-:W2:Y:S01]  /*0070*/  LDCU.64 UR4, c[0x0][0x358] ;  /* 0x00006b00ff0477ac */ /* 0x000ea20008000a00 */
[----:B------:R-:W-:Y:S01]  /*0080*/  IMAD.MOV.U32 R4, RZ, RZ, 0x455f2458 ;  /* 0x455f2458ff047424 */ /* 0x000fe200078e00ff */
[----:B------:R-:W-:Y:S01]  /*0090*/  BSSY.RECONVERGENT B0, `(.L_x_66) ;  /* 0x00000db000007945 */ /* 0x000fe20003800200 */
[----:B------:R-:W-:-:S02]  /*00a0*/  IMAD.MOV.U32 R5, RZ, RZ, -0x75bd8fc ;  /* 0xf8a42704ff057424 */ /* 0x000fc400078e00ff */
[----:B------:R-:W-:Y:S02]  /*00b0*/  IMAD.MOV.U32 R8, RZ, RZ, -0x23270784 ;  /* 0xdcd8f87cff087424 */ /* 0x000fe400078e00ff */
[----:B------:R-:W-:Y:S02]  /*00c0*/  IMAD.MOV.U32 R9, RZ, RZ, 0x511db0d6 ;  /* 0x511db0d6ff097424 */ /* 0x000fe400078e00ff */
[----:B0-----:R-:W-:-:S04]  /*00d0*/  IMAD R13, R13, UR6, R0 ;  /* 0x000000060d0d7c24 */ /* 0x001fc8000f8e0200 */
[C---:B-1----:R-:W-:Y:S01]  /*00e0*/  IMAD.WIDE R6, R13.reuse, 0x30, R6 ;  /* 0x000000300d067825 */ /* 0x042fe200078e0206 */
[----:B------:R-:W-:-:S04]  /*00f0*/  ISETP.NE.AND P0, PT, R13, RZ, PT ;  /* 0x000000ff0d00720c */ /* 0x000fc80003f05270 */
[----:B--2---:R0:W-:Y:S04]  /*0100*/  STG.E.64 desc[UR4][R6.64], R2 ;  /* 0x0000000206007986 */ /* 0x0041e8000c101b04 */
[----:B------:R0:W-:Y:S04]  /*0110*/  STG.E.64 desc[UR4][R6.64+0x8], R4 ;  /* 0x0000080406007986 */ /* 0x0001e8000c101b04 */
[----:B------:R0:W-:Y:S01]  /*0120*/  STG.E.64 desc[UR4][R6.64+0x10], R8 ;  /* 0x0000100806007986 */ /* 0x0001e2000c101b04 */
[----:B------:R-:W-:Y:S05]  /*0130*/  @!P0 BRA `(.L_x_67) ;  /* 0x0000000c00408947 */ /* 0x000fea0003800000 */
[----:B------:R-:W-:Y:S01]  /*0140*/  SHF.R.S32.HI R0, RZ, 0x1f, R13 ;  /* 0x0000001fff007819 */ /* 0x000fe2000001140d */
[----:B------:R-:W-:-:S07]  /*0150*/  IMAD.MOV.U32 R12, RZ, RZ, RZ ;  /* 0x000000ffff0c7224 */ /* 0x000fce00078e00ff */
.L_x_73:
[----:B0-----:R-:W-:Y:S01]  /*0160*/  LOP3.LUT R2, R13, 0x3, RZ, 0xc0, !PT ;  /* 0x000000030d027812 */ /* 0x001fe200078ec0ff */
[----:B------:R-:W-:Y:S03]  /*0170*/  BSSY.RECONVERGENT B1, `(.L_x_68) ;  /* 0x00000c6000017945 */ /* 0x000fe60003800200 */
[----:B------:R-:W-:-:S04]  /*0180*/  ISETP.NE.U32.AND P0, PT, R2, RZ, PT ;  /* 0x000000ff0200720c */ /* 0x000fc80003f05070 */
[----:B------:R-:W-:-:S13]  /*0190*/  ISETP.NE.AND.EX P0, PT, RZ, RZ, PT, P0 ;  /* 0x000000ffff00720c */ /* 0x000fda0003f05300 */
[----:B------:R-:W-:Y:S05]  /*01a0*/  @!P0 BRA `(.L_x_69) ;  /* 0x0000000c00088947 */ /* 0x000fea0003800000 */
[----:B------:R-:W0:Y:S01]  /*01b0*/  LDC.64 R8, c[0x4][RZ] ;  /* 0x01000000ff087b82 */ /* 0x000e220000000a00 */
[----:B------:R-:W-:Y:S02]  /*01c0*/  IMAD.MOV.U32 R14, RZ, RZ, RZ ;  /* 0x000000ffff0e7224 */ /* 0x000fe400078e00ff */
[----:B0-----:R-:W-:-:S07]  /*01d0*/  IMAD.WIDE.U32 R8, R12, 0xc80, R8 ;  /* 0x00000c800c087825 */ /* 0x001fce00078e0008 */
.L_x_72:
[----:B0-----:R-:W-:Y:S01]  /*01e0*/  IMAD.MOV.U32 R15, RZ, RZ, RZ ;  /* 0x000000ffff0f7224 */ /* 0x001fe200078e00ff */
[----:B------:R-:W-:Y:S01]  /*01f0*/  CS2R R2, SRZ ;  /* 0x0000000000027805 */ /* 0x000fe2000001ff00 */
[----:B------:R-:W-:Y:S01]  /*0200*/  IMAD.MOV.U32 R17, RZ, RZ, RZ ;  /* 0x000000ffff117224 */ /* 0x000fe200078e00ff */
[----:B------:R-:W-:-:S07]  /*0210*/  CS2R R4, SRZ ;  /* 0x0000000000047805 */ /* 0x000fce000001ff00 */
.L_x_71:
[----:B------:R-:W-:-:S05]  /*0220*/  IMAD.WIDE.U32 R10, R17, 0x4, R6 ;  /* 0x00000004110a7825 */ /* 0x000fca00078e0006 */
[----:B------:R0:W5:Y:S01]  /*0230*/  LDG.E R16, desc[UR4][R10.64+0x4] ;  /* 0x000004040a107981 */ /* 0x000162000c1e1900 */
[----:B------:R-:W-:-:S07]  /*0240*/  IMAD.MOV.U32 R19, RZ, RZ, RZ ;  /* 0x000000ffff137224 */ /* 0x000fce00078e00ff */
.L_x_70:
[----:B-----5:R-:W-:Y:S01]  /*0250*/  SHF.R.U32.HI R24, RZ, R19, R16 ;  /* 0x00000013ff187219 */ /* 0x020fe20000011610 */
[----:B0-----:R-:W-:-:S03]  /*0260*/  IMAD.SHL.U32 R10, R17, 0x20, RZ ;  /* 0x00000020110a7824 */ /* 0x001fc600078e00ff */
[----:B------:R-:W-:Y:S01]  /*0270*/  LOP3.LUT R11, R24, 0x1, RZ, 0xc0, !PT ;  /* 0x00000001180b7812 */ /* 0x000fe200078ec0ff */
[----:B------:R-:W-:-:S03]  /*0280*/  IMAD.IADD R10, R10, 0x1, R19 ;  /* 0x000000010a0a7824 */ /* 0x000fc600078e0213 */
[----:B------:R-:W-:Y:S01]  /*0290*/  ISETP.NE.U32.AND P0, PT, R11, 0x1, PT ;  /* 0x000000010b00780c */ /* 0x000fe20003f05070 */
[----:B------:R-:W-:-:S03]  /*02a0*/  IMAD R11, R10, 0x5, RZ ;  /* 0x000000050a0b7824 */ /* 0x000fc600078e02ff */
[----:B------:R-:W-:Y:S01]  /*02b0*/  R2P PR, R24, 0x7e ;  /* 0x0000007e18007804 */ /* 0x000fe20000000000 */
[----:B------:R-:W-:-:S08]  /*02c0*/  IMAD.WIDE.U32 R10, R11, 0x4, R8 ;  /* 0x000000040b0a7825 */ /* 0x000fd000078e0008 */
[----:B------:R-:W2:Y:S04]  /*02d0*/  @!P0 LDG.E R18, desc[UR4][R10.64] ;  /* 0x000000040a128981 */ /* 0x000ea8000c1e1900 */
[----:B------:R-:W3:Y:S04]  /*02e0*/  @!P0 LDG.E R20, desc[UR4][R10.64+0x10] ;  /* 0x000010040a148981 */ /* 0x000ee8000c1e1900 */
[----:B------:R-:W4:Y:S04]  /*02f0*/  @P1 LDG.E R22, desc[UR4][R10.64+0x14] ;  /* 0x000014040a161981 */ /* 0x000f28000c1e1900 */
[----:B------:R-:W4:Y:S04]  /*0300*/  @P2 LDG.E R26, desc[UR4][R10.64+0x28] ;  /* 0x000028040a1a2981 */ /* 0x000f28000c1e1900 */
[----:B------:R-:W4:Y:S04]  /*0310*/  @!P0 LDG.E R21, desc[UR4][R10.64+0x4] ;  /* 0x000004040a158981 */ /* 0x000f28000c1e1900 */
[----:B------:R-:W4:Y:S04]  /*0320*/  @!P0 LDG.E R23, desc[UR4][R10.64+0xc] ;  /* 0x00000c040a178981 */ /* 0x000f28000c1e1900 */
[----:B------:R-:W4:Y:S04]  /*0330*/  @P1 LDG.E R25, desc[UR4][R10.64+0x18] ;  /* 0x000018040a191981 */ /* 0x000f28000c1e1900 */
[----:B------:R-:W4:Y:S04]  /*0340*/  @P3 LDG.E R28, desc[UR4][R10.64+0x3c] ;  /* 0x00003c040a1c3981 */ /* 0x000f28000c1e1900 */
[----:B------:R-:W4:Y:S01]  /*0350*/  @P6 LDG.E R27, desc[UR4][R10.64+0x7c] ;  /* 0x00007c040a1b6981 */ /* 0x000f22000c1e1900 */
[----:B--2---:R-:W-:-:S03]  /*0360*/  @!P0 LOP3.LUT R15, R15, R18, RZ, 0x3c, !PT ;  /* 0x000000120f0f8212 */ /* 0x004fc600078e3cff */
[----:B------:R-:W2:Y:S01]  /*0370*/  @!P0 LDG.E R18, desc[UR4][R10.64+0x8] ;  /* 0x000008040a128981 */ /* 0x000ea2000c1e1900 */
[----:B---3--:R-:W-:-:S03]  /*0380*/  @!P0 LOP3.LUT R3, R3, R20, RZ, 0x3c, !PT ;  /* 0x0000001403038212 */ /* 0x008fc600078e3cff */
[----:B------:R-:W3:Y:S01]  /*0390*/  @P1 LDG.E R20, desc[UR4][R10.64+0x24] ;  /* 0x000024040a141981 */ /* 0x000ee2000c1e1900 */
[----:B----4-:R-:W-:-:S03]  /*03a0*/  @P1 LOP3.LUT R15, R15, R22, RZ, 0x3c, !PT ;  /* 0x000000160f0f1212 */ /* 0x010fc600078e3cff */
[----:B------:R-:W4:Y:S01]  /*03b0*/  @P2 LDG.E R22, desc[UR4][R10.64+0x38] ;  /* 0x000038040a162981 */ /* 0x000f22000c1e1900 */
[----:B------:R-:W-:-:S03]  /*03c0*/  @P2 LOP3.LUT R15, R15, R26, RZ, 0x3c, !PT ;  /* 0x0000001a0f0f2212 */ /* 0x000fc600078e3cff */
[----:B------:R-:W4:Y:S01]  /*03d0*/  @P4 LDG.E R26, desc[UR4][R10.64+0x50] ;  /* 0x000050040a1a4981 */ /* 0x000f22000c1e1900 */
[----:B------:R-:W-:-:S03]  /*03e0*/  @!P0 LOP3.LUT R4, R4, R21, RZ, 0x3c, !PT ;  /* 0x0000001504048212 */ /* 0x000fc600078e3cff */
[----:B------:R-:W4:Y:S01]  /*03f0*/  @P1 LDG.E R21, desc[UR4][R10.64+0x20] ;  /* 0x000020040a151981 */ /* 0x000f22000c1e1900 */
[----:B------:R-:W-:-:S03]  /*0400*/  @!P0 LOP3.LUT R2, R2, R23, RZ, 0x3c, !PT ;  /* 0x0000001702028212 */ /* 0x000fc600078e3cff */
[----:B------:R-:W4:Y:S01]  /*0410*/  @P2 LDG.E R23, desc[UR4][R10.64+0x2c] ;  /* 0x00002c040a172981 */ /* 0x000f22000c1e1900 */
[----:B------:R-:W-:-:S03]  /*0420*/  @P1 LOP3.LUT R4, R4, R25, RZ, 0x3c, !PT ;  /* 0x0000001904041212 */ /* 0x000fc600078e3cff */
[----:B------:R-:W4:Y:S01]  /*0430*/  @P2 LDG.E R25, desc[UR4][R10.64+0x34] ;  /* 0x000034040a192981 */ /* 0x000f22000c1e1900 */
[----:B--2---:R-:W-:-:S03]  /*0440*/  @!P0 LOP3.LUT R5, R5, R18, RZ, 0x3c, !PT ;  /* 0x0000001205058212 */ /* 0x004fc600078e3cff */
[----:B------:R-:W2:Y:S01]  /*0450*/  @P1 LDG.E R18, desc[UR4][R10.64+0x1c] ;  /* 0x00001c040a121981 */ /* 0x000ea2000c1e1900 */
[----:B---3--:R-:W-:-:S03]  /*0460*/  @P1 LOP3.LUT R3, R3, R20, RZ, 0x3c, !PT ;  /* 0x0000001403031212 */ /* 0x008fc600078e3cff */
[----:B------:R-:W3:Y:S01]  /*0470*/  @P2 LDG.E R20, desc[UR4][R10.64+0x30] ;  /* 0x000030040a142981 */ /* 0x000ee2000c1e1900 */
[----:B----4-:R-:W-:-:S03]  /*0480*/  @P2 LOP3.LUT R3, R3, R22, RZ, 0x3c, !PT ;  /* 0x0000001603032212 */ /* 0x010fc600078e3cff */
[----:B------:R-:W4:Y:S01]  /*0490*/  @P3 LDG.E R22, desc[UR4][R10.64+0x4c] ;  /* 0x00004c040a163981 */ /* 0x000f22000c1e1900 */
[----:B------:R-:W-:-:S04]  /*04a0*/  @P3 LOP3.LUT R15, R15, R28, RZ, 0x3c, !PT ;  /* 0x0000001c0f0f3212 */ /* 0x000fc800078e3cff */
[----:B------:R-:W-:Y:S02]  /*04b0*/  @P4 LOP3.LUT R15, R15, R26, RZ, 0x3c, !PT ;  /* 0x0000001a0f0f4212 */ /* 0x000fe400078e3cff */
[----:B------:R-:W-:Y:S01]  /*04c0*/  @P1 LOP3.LUT R2, R2, R21, RZ, 0x3c, !PT ;  /* 0x0000001502021212 */ /* 0x000fe200078e3cff */
[----:B------:R-:W4:Y:S04]  /*04d0*/  @P5 LDG.E R26, desc[UR4][R10.64+0x64] ;  /* 0x000064040a1a5981 */ /* 0x000f28000c1e1900 */
[----:B------:R-:W4:Y:S01]  /*04e0*/  @P3 LDG.E R21, desc[UR4][R10.64+0x40] ;  /* 0x000040040a153981 */ /* 0x000f22000c1e1900 */
[----:B------:R-:W-:Y:S02]  /*04f0*/  @P2 LOP3.LUT R4, R4, R23, RZ, 0x3c, !PT ;  /* 0x0000001704042212 */ /* 0x000fe400078e3cff */
[----:B------:R-:W-:Y:S01]  /*0500*/  @P2 LOP3.LUT R2, R2, R25, RZ, 0x3c, !PT ;  /* 0x0000001902022212 */ /* 0x000fe200078e3cff */
[----:B------:R-:W4:Y:S04]  /*0510*/  @P3 LDG.E R23, desc[UR4][R10.64+0x48] ;  /* 0x000048040a173981 */ /* 0x000f28000c1e1900 */
[----:B------:R-:W4:Y:S01]  /*0520*/  @P4 LDG.E R25, desc[UR4][R10.64+0x54] ;  /* 0x000054040a194981 */ /* 0x000f22000c1e1900 */
[----:B--2---:R-:W-:-:S03]  /*0530*/  @P1 LOP3.LUT R5, R5, R18, RZ, 0x3c, !PT ;  /* 0x0000001205051212 */ /* 0x004fc600078e3cff */
[----:B------:R-:W2:Y:S01]  /*0540*/  @P3 LDG.E R18, desc[UR4][R10.64+0x44] ;  /* 0x000044040a123981 */ /* 0x000ea2000c1e1900 */
[----:B---3--:R-:W-:-:S03]  /*0550*/  @P2 LOP3.LUT R5, R5, R20, RZ, 0x3c, !PT ;  /* 0x0000001405052212 */ /* 0x008fc600078e3cff */
[----:B------:R-:W3:Y:S01]  /*0560*/  @P4 LDG.E R20, desc[UR4][R10.64+0x58] ;  /* 0x000058040a144981 */ /* 0x000ee2000c1e1900 */
[----:B----4-:R-:W-:-:S03]  /*0570*/  @P3 LOP3.LUT R3, R3, R22, RZ, 0x3c, !PT ;  /* 0x0000001603033212 */ /* 0x010fc600078e3cff */
[----:B------:R-:W4:Y:S01]  /*0580*/  @P4 LDG.E R22, desc[UR4][R10.64+0x60] ;  /* 0x000060040a164981 */ /* 0x000f22000c1e1900 */
[----:B------:R-:W-:Y:S02]  /*0590*/  LOP3.LUT P0, RZ, R24, 0x80, RZ, 0xc0, !PT ;  /* 0x0000008018ff7812 */ /* 0x000fe4000780c0ff */
[----:B------:R-:W-:Y:S02]  /*05a0*/  @P5 LOP3.LUT R15, R15, R26, RZ, 0x3c, !PT ;  /* 0x0000001a0f0f5212 */ /* 0x000fe400078e3cff */
[----:B------:R-:W4:Y:S01]  /*05b0*/  @P6 LDG.E R26, desc[UR4][R10.64+0x78] ;  /* 0x000078040a1a6981 */ /* 0x000f22000c1e1900 */
[----:B------:R-:W-:-:S03]  /*05c0*/  @P3 LOP3.LUT R4, R4, R21, RZ, 0x3c, !PT ;  /* 0x0000001504043212 */ /* 0x000fc600078e3cff */
[----:B------:R-:W4:Y:S01]  /*05d0*/  @P4 LDG.E R21, desc[UR4][R10.64+0x5c] ;  /* 0x00005c040a154981 */ /* 0x000f22000c1e1900 */
[----:B------:R-:W-:-:S03]  /*05e0*/  @P3 LOP3.LUT R2, R2, R23, RZ, 0x3c, !PT ;  /* 0x0000001702023212 */ /* 0x000fc600078e3cff */
[----:B------:R-:W4:Y:S01]  /*05f0*/  @P5 LDG.E R23, desc[UR4][R10.64+0x68] ;  /* 0x000068040a175981 */ /* 0x000f22000c1e1900 */
[----:B------:R-:W-:-:S03]  /*0600*/  @P4 LOP3.LUT R4, R4, R25, RZ, 0x3c, !PT ;  /* 0x0000001904044212 */ /* 0x000fc600078e3cff */
[----:B------:R-:W4:Y:S01]  /*0610*/  @P5 LDG.E R25, desc[UR4][R10.64+0x70] ;  /* 0x000070040a195981 */ /* 0x000f22000c1e1900 */
[----:B--2---:R-:W-:-:S03]  /*0620*/  @P3 LOP3.LUT R5, R5, R18, RZ, 0x3c, !PT ;  /* 0x0000001205053212 */ /* 0x004fc600078e3cff */
[----:B------:R-:W2:Y:S01]  /*0630*/  @P5 LDG.E R18, desc[UR4][R10.64+0x6c] ;  /* 0x00006c040a125981 */ /* 0x000ea2000c1e1900 */
[----:B---3--:R-:W-:-:S03]  /*0640*/  @P4 LOP3.LUT R5, R5, R20, RZ, 0x3c, !PT ;  /* 0x0000001405054212 */ /* 0x008fc600078e3cff */
[----:B------:R-:W3:Y:S01]  /*0650*/  @P5 LDG.E R20, desc[UR4][R10.64+0x74] ;  /* 0x000074040a145981 */ /* 0x000ee2000c1e1900 */
[----:B----4-:R-:W-:-:S03]  /*0660*/  @P4 LOP3.LUT R3, R3, R22, RZ, 0x3c, !PT ;  /* 0x0000001603034212 */ /* 0x010fc600078e3cff */
[----:B------:R-:W4:Y:S01]  /*0670*/  @P0 LDG.E R22, desc[UR4][R10.64+0x8c] ;  /* 0x00008c040a160981 */ /* 0x000f22000c1e1900 */
[----:B------:R-:W-:-:S03]  /*0680*/  @P6 LOP3.LUT R15, R15, R26, RZ, 0x3c, !PT ;  /* 0x0000001a0f0f6212 */ /* 0x000fc600078e3cff */
        /* <DEDUP_REMOVED lines=13> */
[----:B------:R-:W-:Y:S02]  /*0760*/  @P6 LOP3.LUT R4, R4, R27, RZ, 0x3c, !PT ;  /* 0x0000001b04046212 */ /* 0x000fe400078e3cff */
[----:B------:R-:W-:Y:S02]  /*0770*/  @P6 LOP3.LUT R2, R2, R21, RZ, 0x3c, !PT ;  /* 0x0000001502026212 */ /* 0x000fe400078e3cff */
[----:B------:R-:W-:Y:S02]  /*0780*/  @P0 LOP3.LUT R4, R4, R23, RZ, 0x3c, !PT ;  /* 0x0000001704040212 */ /* 0x000fe400078e3cff */
[----:B------:R-:W-:Y:S02]  /*0790*/  @P0 LOP3.LUT R2, R2, R25, RZ, 0x3c, !PT ;  /* 0x0000001902020212 */ /* 0x000fe400078e3cff */
[----:B--2---:R-:W-:Y:S02]  /*07a0*/  @P6 LOP3.LUT R5, R5, R18, RZ, 0x3c, !PT ;  /* 0x0000001205056212 */ /* 0x004fe400078e3cff */
[----:B---3--:R-:W-:-:S02]  /*07b0*/  @P6 LOP3.LUT R3, R3, R20, RZ, 0x3c, !PT ;  /* 0x0000001403036212 */ /* 0x008fc400078e3cff */
[----:B----4-:R-:W-:Y:S02]  /*07c0*/  @P0 LOP3.LUT R5, R5, R22, RZ, 0x3c, !PT ;  /* 0x0000001605050212 */ /* 0x010fe400078e3cff */
[----:B------:R-:W-:Y:S02]  /*07d0*/  @P0 LOP3.LUT R3, R3, R26, RZ, 0x3c, !PT ;  /* 0x0000001a03030212 */ /* 0x000fe400078e3cff */
[----:B------:R-:W-:-:S13]  /*07e0*/  R2P PR, R24.B1, 0x7f ;  /* 0x0000007f18007804 */ /* 0x000fda0000001000 */
[----:B------:R-:W2:Y:S04]  /*07f0*/  @P0 LDG.E R18, desc[UR4][R10.64+0xa0] ;  /* 0x0000a0040a120981 */ /* 0x000ea8000c1e1900 */
[----:B------:R-:W3:Y:S04]  /*0800*/  @P1 LDG.E R22, desc[UR4][R10.64+0xb4] ;  /* 0x0000b4040a161981 */ /* 0x000ee8000c1e1900 */
[----:B------:R-:W4:Y:S04]  /*0810*/  @P2 LDG.E R26, desc[UR4][R10.64+0xc8] ;  /* 0x0000c8040a1a2981 */ /* 0x000f28000c1e1900 */
[----:B------:R-:W4:Y:S04]  /*0820*/  @P3 LDG.E R28, desc[UR4][R10.64+0xdc] ;  /* 0x0000dc040a1c3981 */ /* 0x000f28000c1e1900 */
[----:B------:R-:W4:Y:S04]  /*0830*/  @P0 LDG.E R23, desc[UR4][R10.64+0xa4] ;  /* 0x0000a4040a170981 */ /* 0x000f28000c1e1900 */
[----:B------:R-:W4:Y:S04]  /*0840*/  @P0 LDG.E R20, desc[UR4][R10.64+0xa8] ;  /* 0x0000a8040a140981 */ /* 0x000f28000c1e1900 */
[----:B------:R-:W4:Y:S04]  /*0850*/  @P4 LDG.E R25, desc[UR4][R10.64+0xf0] ;  /* 0x0000f0040a194981 */ /* 0x000f28000c1e1900 */
        /* <DEDUP_REMOVED lines=21> */
[----:B------:R-:W-:Y:S02]  /*09b0*/  LOP3.LUT P0, RZ, R24, 0x8000, RZ, 0xc0, !PT ;  /* 0x0000800018ff7812 */ /* 0x000fe4000780c0ff */
[----:B----4-:R-:W-:Y:S01]  /*09c0*/  @P5 LOP3.LUT R15, R15, R26, RZ, 0x3c, !PT ;  /* 0x0000001a0f0f5212 */ /* 0x010fe200078e3cff */
[----:B------:R-:W4:Y:S04]  /*09d0*/  @P3 LDG.E R24, desc[UR4][R10.64+0xe4] ;  /* 0x0000e4040a183981 */ /* 0x000f28000c1e1900 */
[----:B------:R-:W2:Y:S01]  /*09e0*/  @P6 LDG.E R26, desc[UR4][R10.64+0x118] ;  /* 0x000118040a1a6981 */ /* 0x000ea2000c1e1900 */
        /* <DEDUP_REMOVED lines=8> */
[----:B---3--:R-:W-:-:S03]  /*0a70*/  @P2 LOP3.LUT R3, R3, R22, RZ, 0x3c, !PT ;  /* 0x0000001603032212 */ /* 0x008fc600078e3cff */
[----:B------:R-:W3:Y:S01]  /*0a80*/  @P4 LDG.E R22, desc[UR4][R10.64+0x100] ;  /* 0x000100040a164981 */ /* 0x000ee2000c1e1900 */
[----:B--2---:R-:W-:-:S03]  /*0a90*/  @P6 LOP3.LUT R15, R15, R26, RZ, 0x3c, !PT ;  /* 0x0000001a0f0f6212 */ /* 0x004fc600078e3cff */
[----:B------:R-:W2:Y:S01]  /*0aa0*/  @P0 LDG.E R26, desc[UR4][R10.64+0x12c] ;  /* 0x00012c040a1a0981 */ /* 0x000ea2000c1e1900 */
[----:B----4-:R-:W-:-:S03]  /*0ab0*/  @P2 LOP3.LUT R2, R2, R23, RZ, 0x3c, !PT ;  /* 0x0000001702022212 */ /* 0x010fc600078e3cff */
[----:B------:R-:W4:Y:S01]  /*0ac0*/  @P4 LDG.E R23, desc[UR4][R10.64+0xfc] ;  /* 0x0000fc040a174981 */ /* 0x000f22000c1e1900 */
[----:B------:R-:W-:-:S03]  /*0ad0*/  @P2 LOP3.LUT R5, R5, R20, RZ, 0x3c, !PT ;  /* 0x0000001405052212 */ /* 0x000fc600078e3cff */
[----:B------:R-:W4:Y:S01]  /*0ae0*/  @P4 LDG.E R20, desc[UR4][R10.64+0xf8] ;  /* 0x0000f8040a144981 */ /* 0x000f22000c1e1900 */
[----:B------:R-:W-:Y:S02]  /*0af0*/  @P3 LOP3.LUT R2, R2, R27, RZ, 0x3c, !PT ;  /* 0x0000001b02023212 */ /* 0x000fe400078e3cff */
[----:B------:R-:W-:Y:S01]  /*0b00*/  @P3 LOP3.LUT R4, R4, R25, RZ, 0x3c, !PT ;  /* 0x0000001904043212 */ /* 0x000fe200078e3cff */
[----:B------:R-:W4:Y:S01]  /*0b10*/  @P5 LDG.E R27, desc[UR4][R10.64+0x110] ;  /* 0x000110040a1b5981 */ /* 0x000f22000c1e1900 */
[----:B------:R-:W-:-:S03]  /*0b20*/  @P3 LOP3.LUT R5, R5, R24, RZ, 0x3c, !PT ;  /* 0x0000001805053212 */ /* 0x000fc600078e3cff */
[----:B------:R-:W4:Y:S04]  /*0b30*/  @P5 LDG.E R25, desc[UR4][R10.64+0x108] ;  /* 0x000108040a195981 */ /* 0x000f28000c1e1900 */
        /* <DEDUP_REMOVED lines=19> */
[----:B------:R-:W-:-:S05]  /*0c70*/  VIADD R19, R19, 0x10 ;  /* 0x0000001013137836 */ /* 0x000fca0000000000 */
[----:B------:R-:W-:Y:S02]  /*0c80*/  ISETP.NE.AND P1, PT, R19, 0x20, PT ;  /* 0x000000201300780c */ /* 0x000fe40003f25270 */
[----:B------:R-:W-:Y:S02]  /*0c90*/  @P5 LOP3.LUT R3, R3, R18, RZ, 0x3c, !PT ;  /* 0x0000001203035212 */ /* 0x000fe400078e3cff */
[----:B------:R-:W-:Y:S02]  /*0ca0*/  @P6 LOP3.LUT R4, R4, R21, RZ, 0x3c, !PT ;  /* 0x0000001504046212 */ /* 0x000fe400078e3cff */
[----:B---3--:R-:W-:-:S04]  /*0cb0*/  @P6 LOP3.LUT R3, R3, R22, RZ, 0x3c, !PT ;  /* 0x0000001603036212 */ /* 0x008fc800078e3cff */
[----:B--2---:R-:W-:Y:S02]  /*0cc0*/  @P0 LOP3.LUT R3, R3, R26, RZ, 0x3c, !PT ;  /* 0x0000001a03030212 */ /* 0x004fe400078e3cff */
[----:B----4-:R-:W-:Y:S02]  /*0cd0*/  @P6 LOP3.LUT R2, R2, R23, RZ, 0x3c, !PT ;  /* 0x0000001702026212 */ /* 0x010fe400078e3cff */
[----:B------:R-:W-:Y:S02]  /*0ce0*/  @P6 LOP3.LUT R5, R5, R20, RZ, 0x3c, !PT ;  /* 0x0000001405056212 */ /* 0x000fe400078e3cff */
[----:B------:R-:W-:Y:S02]  /*0cf0*/  @P0 LOP3.LUT R2, R2, R27, RZ, 0x3c, !PT ;  /* 0x0000001b02020212 */ /* 0x000fe400078e3cff */
[----:B------:R-:W-:Y:S02]  /*0d00*/  @P0 LOP3.LUT R4, R4, R25, RZ, 0x3c, !PT ;  /* 0x0000001904040212 */ /* 0x000fe400078e3cff */
[----:B------:R-:W-:Y:S01]  /*0d10*/  @P0 LOP3.LUT R5, R5, R24, RZ, 0x3c, !PT ;  /* 0x0000001805050212 */ /* 0x000fe200078e3cff */
[----:B------:R-:W-:Y:S06]  /*0d20*/  @P1 BRA `(.L_x_70) ;  /* 0xfffffff400481947 */ /* 0x000fec000383ffff */
[----:B------:R-:W-:-:S05]  /*0d30*/  VIADD R17, R17, 0x1 ;  /* 0x0000000111117836 */ /* 0x000fca0000000000 */
[----:B------:R-:W-:-:S13]  /*0d40*/  ISETP.NE.AND P0, PT, R17, 0x5, PT ;  /* 0x000000051100780c */ /* 0x000fda0003f05270 */
[----:B------:R-:W-:Y:S05]  /*0d50*/  @P0 BRA `(.L_x_71) ;  /* 0xfffffff400300947 */ /* 0x000fea000383ffff */
[----:B------:R0:W-:Y:S01]  /*0d60*/  STG.E.64 desc[UR4][R6.64+0x8], R4 ;  /* 0x0000080406007986 */ /* 0x0001e2000c101b04 */
[----:B------:R-:W-:Y:S01]  /*0d70*/  VIADD R14, R14, 0x1 ;  /* 0x000000010e0e7836 */ /* 0x000fe20000000000 */
[----:B------:R-:W-:Y:S02]  /*0d80*/  LOP3.LUT R11, R13, 0x3, RZ, 0xc0, !PT ;  /* 0x000000030d0b7812 */ /* 0x000fe400078ec0ff */
[----:B------:R0:W-:Y:S02]  /*0d90*/  STG.E.64 desc[UR4][R6.64+0x10], R2 ;  /* 0x0000100206007986 */ /* 0x0001e4000c101b04 */
[----:B------:R-:W-:Y:S02]  /*0da0*/  ISETP.GE.U32.AND P0, PT, R14, R11, PT ;  /* 0x0000000b0e00720c */ /* 0x000fe40003f06070 */
[----:B------:R0:W-:Y:S11]  /*0db0*/  STG.E desc[UR4][R6.64+0x4], R15 ;  /* 0x0000040f06007986 */ /* 0x0001f6000c101904 */
[----:B------:R-:W-:Y:S05]  /*0dc0*/  @!P0 BRA `(.L_x_72) ;  /* 0xfffffff400048947 */ /* 0x000fea000383ffff */
.L_x_69:
[----:B------:R-:W-:Y:S05]  /*0dd0*/  BSYNC.RECONVERGENT B1 ;  /* 0x0000000000017941 */ /* 0x000fea0003800200 */
.L_x_68:
[C---:B------:R-:W-:Y:S01]  /*0de0*/  ISETP.GT.U32.AND P0, PT, R13.reuse, 0x3, PT ;  /* 0x000000030d00780c */ /* 0x040fe20003f04070 */
[----:B------:R-:W-:Y:S01]  /*0df0*/  VIADD R12, R12, 0x1 ;  /* 0x000000010c0c7836 */ /* 0x000fe20000000000 */
[--C-:B------:R-:W-:Y:S02]  /*0e00*/  SHF.R.U64 R13, R13, 0x2, R0.reuse ;  /* 0x000000020d0d7819 */ /* 0x100fe40000001200 */
[----:B------:R-:W-:Y:S02]  /*0e10*/  ISETP.GT.U32.AND.EX P0, PT, R0, RZ, PT, P0 ;  /* 0x000000ff0000720c */ /* 0x000fe40003f04100 */
[----:B------:R-:W-:-:S11]  /*0e20*/  SHF.R.U32.HI R0, RZ, 0x2, R0 ;  /* 0x00000002ff007819 */ /* 0x000fd60000011600 */
[----:B------:R-:W-:Y:S05]  /*0e30*/  @P0 BRA `(.L_x_73) ;  /* 0xfffffff000c80947 */ /* 0x000fea000383ffff */
.L_x_67:
[----:B------:R-:W-:Y:S05]  /*0e40*/  BSYNC.RECONVERGENT B0 ;  /* 0x0000000000007941 */ /* 0x000fea0003800200 */
.L_x_66:
[----:B------:R-:W-:Y:S04]  /*0e50*/  STG.E.64 desc[UR4][R6.64+0x18], RZ ;  /* 0x000018ff06007986 */ /* 0x000fe8000c101b04 */
[----:B------:R-:W-:Y:S04]  /*0e60*/  STG.E desc[UR4][R6.64+0x20], RZ ;  /* 0x000020ff06007986 */ /* 0x000fe8000c101904 */
[----:B------:R-:W-:Y:S01]  /*0e70*/  STG.E.64 desc[UR4][R6.64+0x28], RZ ;  /* 0x000028ff06007986 */ /* 0x000fe2000c101b04 */
[----:B------:R-:W-:Y:S05]  /*0e80*/  EXIT ;  /* 0x000000000000794d */ /* 0x000fea0003800000 */
.L_x_74:
        /* <DEDUP_REMOVED lines=15> */
.L_x_79:


//--------------------- .nv.global.init           --------------------------
	.section	.nv.global.init,"aw",@progbits
	.align	4
.nv.global.init:
	.type		mrg32k3aM1SubSeq,@object
	.size		mrg32k3aM1SubSeq,(mrg32k3aM2SubSeq - mrg32k3aM1SubSeq)
mrg32k3aM1SubSeq:
        /*0000*/ 	.byte	0x0b, 0xcc, 0xee, 0x04, 0x73, 0x29, 0x8b, 0x6f, 0xf6, 0x53, 0x03, 0xf6, 0x23, 0xf6, 0xea, 0xda
        /* <DEDUP_REMOVED lines=125> */
	.type		mrg32k3aM2SubSeq,@object
	.size		mrg32k3aM2SubSeq,(mrg32k3aM1 - mrg32k3aM2SubSeq)
mrg32k3aM2SubSeq:
        /* <DEDUP_REMOVED lines=126> */
	.type		mrg32k3aM1,@object
	.size		mrg32k3aM1,(mrg32k3aM1Seq - mrg32k3aM1)
mrg32k3aM1:
        /* <DEDUP_REMOVED lines=144> */
	.type		mrg32k3aM1Seq,@object
	.size		mrg32k3aM1Seq,(mrg32k3aM2 - mrg32k3aM1Seq)
mrg32k3aM1Seq:
        /* <DEDUP_REMOVED lines=144> */
	.type		mrg32k3aM2,@object
	.size		mrg32k3aM2,(mrg32k3aM2Seq - mrg32k3aM2)
mrg32k3aM2:
        /* <DEDUP_REMOVED lines=144> */
	.type		mrg32k3aM2Seq,@object
	.size		mrg32k3aM2Seq,(precalc_xorwow_matrix - mrg32k3aM2Seq)
mrg32k3aM2Seq:
        /* <DEDUP_REMOVED lines=144> */
	.type		precalc_xorwow_matrix,@object
	.size		precalc_xorwow_matrix,(precalc_xorwow_offset_matrix - precalc_xorwow_matrix)
precalc_xorwow_matrix:
        /* <DEDUP_REMOVED lines=6400> */
	.type		precalc_xorwow_offset_matrix,@object
	.size		precalc_xorwow_offset_matrix,(.L_1 - precalc_xorwow_offset_matrix)
precalc_xorwow_offset_matrix:
        /* <DEDUP_REMOVED lines=6400> */
.L_1:


//--------------------- .nv.shared.reserved.0     --------------------------
	.section	.nv.shared.reserved.0,"aw",@nobits
	.weak		__nv_reservedSMEM_offset_0_alias
	.size		__nv_reservedSMEM_offset_0_alias, 0, 64
	.other		__nv_reservedSMEM_offset_0_alias,@"STO_CUDA_RESERVED_SHARED STV_DEFAULT"
__nv_reservedSMEM_offset_0_alias:
	.zero		0
	.zero		64


//--------------------- .nv.global                --------------------------
	.section	.nv.global,"aw",@nobits
	.align	4
.nv.global:
	.type		strd,@object
	.size		strd,(kappad - strd)
strd:
	.zero		32
	.type		kappad,@object
	.size		kappad,(sigmad - kappad)
kappad:
	.zero		80
	.type		sigmad,@object
	.size		sigmad,(thetad - sigmad)
sigmad:
	.zero		80
	.type		thetad,@object
	.size		thetad,(.L_10 - thetad)
thetad:
	.zero		80
.L_10:


//--------------------- .nv.constant0._Z5MC_VGffiP17curandStateXORWOWPfS1_ --------------------------
	.section	.nv.constant0._Z5MC_VGffiP17curandStateXORWOWPfS1_,"a",@progbits
	.sectionflags	@""
	.align	4
.nv.constant0._Z5MC_VGffiP17curandStateXORWOWPfS1_:
	.zero		936


//--------------------- .nv.constant0._Z19init_curand_state_kP17curandStateXORWOW --------------------------
	.section	.nv.constant0._Z19init_curand_state_kP17curandStateXORWOW,"a",@progbits
	.sectionflags	@""
	.align	4
.nv.constant0._Z19init_curand_state_kP17curandStateXORWOW:
	.zero		904


//--------------------- SYMBOLS --------------------------

	.type		.nv.reservedSmem.offset0,@object
	.size		.nv.reservedSmem.offset0,0x4
